// auto-generated by cutlass_sweep.fmha — config: {"arch": "sm_90", "direction": "fwd", "dtype": "fp16", "head_dim": 48, "mask": "residual", "schedule": "pingpong", "tile_kv": 128, "tile_q": 128}
#include "cutlass/cutlass.h"
#include "cute/tensor.hpp"
#include "cutlass/device_kernel.h"
#include "cutlass/kernel_hardware_info.h"
#include "88_hopper_fmha/collective/fmha_fusion.hpp"
#include "88_hopper_fmha/kernel/fmha_kernel_builder.hpp"

using namespace cute;
using Element = cutlass::half_t;
using TileShape = Shape<_128, _128, _48>;
using StrideQ = cute::tuple<int, _1, cute::tuple<int, int>>;
using StrideK = cute::tuple<int, _1, cute::tuple<int, int>>;
using StrideV = cute::tuple<int, cute::_1, cute::tuple<int, int>>;

using Kernel = typename cutlass::fmha::kernel::FmhaBuilder<
    Element, float, float,
    TileShape, StrideQ, StrideK, StrideV,
    cutlass::fmha::collective::ResidualFusion,
    cutlass::gemm::KernelTmaWarpSpecializedPingpong
  >::Kernel;

auto* _anchor = &cutlass::device_kernel<Kernel>;


// ===== COMPILED SASS (sm_90a) =====

	.target	sm_90a

	.elftype	@"ET_EXEC"


//--------------------- .note.nv.tkinfo           --------------------------
	.section	.note.nv.tkinfo,"",@"SHT_NOTE"
	.sectionflags	@"SHF_NOTE_NV_TKINFO"
	.tkinfo
        /*0018*/ 	.word	0x00000002
        /*0030*/ 	.string	""
        /*0030*/ 	.string	"ptxas"
        /*0030*/ 	.string	"Cuda compilation tools, release 13.0, V13.0.88"
        /*0030*/ 	.string	"Build cuda_13.0.r13.0/compiler.36424714_0"
        /*0030*/ 	.string	"-arch sm_90a -m 64 "



//--------------------- .note.nv.cuinfo           --------------------------
	.section	.note.nv.cuinfo,"",@"SHT_NOTE"
	.sectionflags	@"SHF_NOTE_NV_CUINFO"
        /*0018*/ 	.short	0x0002
        /*001a*/ 	.short	0x005a
        /*001c*/ 	.short	0x0082
	.zero		2


//--------------------- .nv.info                  --------------------------
	.section	.nv.info,"",@"SHT_CUDA_INFO"
	.align	4


	//----- nvinfo : EIATTR_REGCOUNT
	.align		4
        /*0000*/ 	.byte	0x04, 0x2f
        /*0002*/ 	.short	(.L_16 - .L_15)
	.align		4
.L_15:
        /*0004*/ 	.word	index@(_ZN7cutlass13device_kernelINS_4fmha6kernel28FmhaKernelTmaWarpSpecializedINS1_10collective30FmhaMainloopTmaWarpSpecializedINS_6half_tEffN4cute5tupleIJNS7_1CILi128EEESA_NS9_ILi48EEEEEENS8_IJiNS9_ILi1EEENS8_IJiiEEEEEESF_SF_NS4_14ResidualFusionEJNS2_6OptionILNS2_3TagE0ENS9_ILb1EEEEENSH_ILSI_2ESJ_EEEEENS4_15FmhaFwdEpilogueIS6_fNS8_IJNS9_ILi64EEESB_SA_EEEEENS2_23PersistentTileSchedulerEJSK_SL_EEEEEvNT_6ParamsE)
        /*0008*/ 	.word	0x000000a8


	//----- nvinfo : EIATTR_FRAME_SIZE
	.align		4
.L_16:
        /*000c*/ 	.byte	0x04, 0x11
        /*000e*/ 	.short	(.L_18 - .L_17)
	.align		4
.L_17:
        /*0010*/ 	.word	index@($__internal_0_$__cuda_sm20_rcp_rn_f32_slowpath)
        /*0014*/ 	.word	0x00000000


	//----- nvinfo : EIATTR_FRAME_SIZE
	.align		4
.L_18:
        /*0018*/ 	.byte	0x04, 0x11
        /*001a*/ 	.short	(.L_20 - .L_19)
	.align		4
.L_19:
        /*001c*/ 	.word	index@(_ZN7cutlass13device_kernelINS_4fmha6kernel28FmhaKernelTmaWarpSpecializedINS1_10collective30FmhaMainloopTmaWarpSpecializedINS_6half_tEffN4cute5tupleIJNS7_1CILi128EEESA_NS9_ILi48EEEEEENS8_IJiNS9_ILi1EEENS8_IJiiEEEEEESF_SF_NS4_14ResidualFusionEJNS2_6OptionILNS2_3TagE0ENS9_ILb1EEEEENSH_ILSI_2ESJ_EEEEENS4_15FmhaFwdEpilogueIS6_fNS8_IJNS9_ILi64EEESB_SA_EEEEENS2_23PersistentTileSchedulerEJSK_SL_EEEEEvNT_6ParamsE)
        /*0020*/ 	.word	0x00000000


	//----- nvinfo : EIATTR_MIN_STACK_SIZE
	.align		4
.L_20:
        /*0024*/ 	.byte	0x04, 0x12
        /*0026*/ 	.short	(.L_22 - .L_21)
	.align		4
.L_21:
        /*0028*/ 	.word	index@(_ZN7cutlass13device_kernelINS_4fmha6kernel28FmhaKernelTmaWarpSpecializedINS1_10collective30FmhaMainloopTmaWarpSpecializedINS_6half_tEffN4cute5tupleIJNS7_1CILi128EEESA_NS9_ILi48EEEEEENS8_IJiNS9_ILi1EEENS8_IJiiEEEEEESF_SF_NS4_14ResidualFusionEJNS2_6OptionILNS2_3TagE0ENS9_ILb1EEEEENSH_ILSI_2ESJ_EEEEENS4_15FmhaFwdEpilogueIS6_fNS8_IJNS9_ILi64EEESB_SA_EEEEENS2_23PersistentTileSchedulerEJSK_SL_EEEEEvNT_6ParamsE)
        /*002c*/ 	.word	0x00000000
.L_22:


//--------------------- .nv.compat                --------------------------
	.section	.nv.compat,"",@"SHT_CUDA_COMPAT_INFO"
	.align	4
        /*0000*/ 	.byte	0x02, 0x09, 0x01, 0x00, 0x02, 0x02, 0x04, 0x00, 0x02, 0x05, 0x05, 0x00, 0x03, 0x07, 0x01, 0x01
        /*0010*/ 	.byte	0x02, 0x03, 0x01, 0x00, 0x02, 0x06, 0x01, 0x00, 0x04, 0x0b, 0x08, 0x00, 0x00, 0x00, 0x00, 0x00
        /*0020*/ 	.byte	0x00, 0x00, 0x00, 0x00


//--------------------- .nv.info._ZN7cutlass13device_kernelINS_4fmha6kernel28FmhaKernelTmaWarpSpecializedINS1_10collective30FmhaMainloopTmaWarpSpecializedINS_6half_tEffN4cute5tupleIJNS7_1CILi128EEESA_NS9_ILi48EEEEEENS8_IJiNS9_ILi1EEENS8_IJiiEEEEEESF_SF_NS4_14ResidualFusionEJNS2_6OptionILNS2_3TagE0ENS9_ILb1EEEEENSH_ILSI_2ESJ_EEEEENS4_15FmhaFwdEpilogueIS6_fNS8_IJNS9_ILi64EEESB_SA_EEEEENS2_23PersistentTileSchedulerEJSK_SL_EEEEEvNT_6ParamsE --------------------------
	.section	.nv.info._ZN7cutlass13device_kernelINS_4fmha6kernel28FmhaKernelTmaWarpSpecializedINS1_10collective30FmhaMainloopTmaWarpSpecializedINS_6half_tEffN4cute5tupleIJNS7_1CILi128EEESA_NS9_ILi48EEEEEENS8_IJiNS9_ILi1EEENS8_IJiiEEEEEESF_SF_NS4_14ResidualFusionEJNS2_6OptionILNS2_3TagE0ENS9_ILb1EEEEENSH_ILSI_2ESJ_EEEEENS4_15FmhaFwdEpilogueIS6_fNS8_IJNS9_ILi64EEESB_SA_EEEEENS2_23PersistentTileSchedulerEJSK_SL_EEEEEvNT_6ParamsE,"",@"SHT_CUDA_INFO"
	.sectionflags	@""
	.align	4


	//----- nvinfo : EIATTR_CUDA_API_VERSION
	.align		4
        /*0000*/ 	.byte	0x04, 0x37
        /*0002*/ 	.short	(.L_24 - .L_23)
.L_23:
        /*0004*/ 	.word	0x00000082


	//----- nvinfo : EIATTR_KPARAM_INFO
	.align		4
.L_24:
        /*0008*/ 	.byte	0x04, 0x17
        /*000a*/ 	.short	(.L_26 - .L_25)
.L_25:
        /*000c*/ 	.word	0x00000000
        /*0010*/ 	.short	0x0000
        /*0012*/ 	.short	0x0070
        /*0014*/ 	.byte	0x00, 0xf0, 0x01, 0x20


	//----- nvinfo : EIATTR_SPARSE_MMA_MASK
	.align		4
.L_26:
        /*0018*/ 	.byte	0x03, 0x50
        /*001a*/ 	.short	0x0000


	//----- nvinfo : EIATTR_MAXREG_COUNT
	.align		4
        /*001c*/ 	.byte	0x03, 0x1b
        /*001e*/ 	.short	0x00a8


	//----- nvinfo : EIATTR_NUM_BARRIERS
	.align		4
        /*0020*/ 	.byte	0x02, 0x4c
        /*0022*/ 	.byte	0x02
	.zero		1


	//----- nvinfo : EIATTR_EXTERNS
	.align		4
        /*0024*/ 	.byte	0x04, 0x0f
        /*0026*/ 	.short	(.L_28 - .L_27)


	//   ....[0]....
	.align		4
.L_27:
        /*0028*/ 	.word	index@(__assertfail)


	//----- nvinfo : EIATTR_MERCURY_ISA_VERSION
	.align		4
.L_28:
        /*002c*/ 	.byte	0x03, 0x5f
        /*002e*/ 	.short	0x0101


	//----- nvinfo : EIATTR_INT_WARP_WIDE_INSTR_OFFSETS
	.align		4
        /*0030*/ 	.byte	0x04, 0x31
        /*0032*/ 	.short	(.L_30 - .L_29)


	//   ....[0]....
.L_29:
        /*0034*/ 	.word	0x00000760


	//   ....[1]....
        /*0038*/ 	.word	0x00000770


	//   ....[2]....
        /*003c*/ 	.word	0x00000780


	//   ....[3]....
        /*0040*/ 	.word	0x00000790


	//   ....[4]....
        /*0044*/ 	.word	0x00000800


	//   ....[5]....
        /*0048*/ 	.word	0x000009c0


	//   ....[6]....
        /*004c*/ 	.word	0x00000a70


	//----- nvinfo : EIATTR_COOP_GROUP_MASK_REGIDS
	.align		4
.L_30:
        /*0050*/ 	.byte	0x04, 0x29
        /*0052*/ 	.short	(.L_32 - .L_31)


	//   ....[0]....
.L_31:
        /*0054*/ 	.word	0xffffffff


	//   ....[1]....
        /*0058*/ 	.word	0xffffffff


	//   ....[2]....
        /*005c*/ 	.word	0xffffffff


	//   ....[3]....
        /*0060*/ 	.word	0xffffffff


	//   ....[4]....
        /*0064*/ 	.word	0xffffffff


	//   ....[5]....
        /*0068*/ 	.word	0xffffffff


	//   ....[6]....
        /*006c*/ 	.word	0xffffffff


	//   ....[7]....
        /*0070*/ 	.word	0xffffffff


	//   ....[8]....
        /*0074*/ 	.word	0xffffffff


	//   ....[9]....
        /*0078*/ 	.word	0xffffffff


	//   ....[10]....
        /*007c*/ 	.word	0xffffffff


	//   ....[11]....
        /*0080*/ 	.word	0xffffffff


	//   ....[12]....
        /*0084*/ 	.word	0xffffffff


	//   ....[13]....
        /*0088*/ 	.word	0xffffffff


	//   ....[14]....
        /*008c*/ 	.word	0xffffffff


	//   ....[15]....
        /*0090*/ 	.word	0xffffffff


	//   ....[16]....
        /*0094*/ 	.word	0xffffffff


	//   ....[17]....
        /*0098*/ 	.word	0xffffffff


	//   ....[18]....
        /*009c*/ 	.word	0xffffffff


	//   ....[19]....
        /*00a0*/ 	.word	0xffffffff


	//   ....[20]....
        /*00a4*/ 	.word	0xffffffff


	//   ....[21]....
        /*00a8*/ 	.word	0xffffffff


	//----- nvinfo : EIATTR_COOP_GROUP_INSTR_OFFSETS
	.align		4
.L_32:
        /*00ac*/ 	.byte	0x04, 0x28
        /*00ae*/ 	.short	(.L_34 - .L_33)


	//   ....[0]....
.L_33:
        /*00b0*/ 	.word	0x00000070


	//   ....[1]....
        /*00b4*/ 	.word	0x000000a0


	//   ....[2]....
        /*00b8*/ 	.word	0x000001d0


	//   ....[3]....
        /*00bc*/ 	.word	0x000003e0


	//   ....[4]....
        /*00c0*/ 	.word	0x000005a0


	//   ....[5]....
        /*00c4*/ 	.word	0x00000700


	//   ....[6]....
        /*00c8*/ 	.word	0x00001ea0


	//   ....[7]....
        /*00cc*/ 	.word	0x00001f60


	//   ....[8]....
        /*00d0*/ 	.word	0x000027e0


	//   ....[9]....
        /*00d4*/ 	.word	0x00002910


	//   ....[10]....
        /*00d8*/ 	.word	0x00004ae0


	//   ....[11]....
        /*00dc*/ 	.word	0x00004b00


	//   ....[12]....
        /*00e0*/ 	.word	0x00005430


	//   ....[13]....
        /*00e4*/ 	.word	0x00005540


	//   ....[14]....
        /*00e8*/ 	.word	0x000080c0


	//   ....[15]....
        /*00ec*/ 	.word	0x000081c0


	//   ....[16]....
        /*00f0*/ 	.word	0x00008aa0


	//   ....[17]....
        /*00f4*/ 	.word	0x00008be0


	//   ....[18]....
        /*00f8*/ 	.word	0x0000ad40


	//   ....[19]....
        /*00fc*/ 	.word	0x0000ad80


	//   ....[20]....
        /*0100*/ 	.word	0x0000adc0


	//   ....[21]....
        /*0104*/ 	.word	0x0000add0


	//----- nvinfo : EIATTR_REG_RECONFIG
	.align		4
.L_34:
        /*0108*/ 	.byte	0x01, 0x54
	.zero		2


	//----- nvinfo : EIATTR_SYSCALL_OFFSETS
	.align		4
        /*010c*/ 	.byte	0x04, 0x46
        /*010e*/ 	.short	(.L_36 - .L_35)


	//   ....[0]....
.L_35:
        /*0110*/ 	.word	0x0000b790


	//   ....[1]....
        /*0114*/ 	.word	0x0000b8f0


	//----- nvinfo : EIATTR_MBARRIER_INSTR_OFFSETS
	.align		4
.L_36:
        /*0118*/ 	.byte	0x04, 0x39
        /*011a*/ 	.short	(.L_38 - .L_37)


	//   ....[0]....
.L_37:
        /*011c*/ 	.word	0x00000390
        /*0120*/ 	.word	0x000000ff
        /*0124*/ 	.word	0x00014250
        /*0128*/ 	.short	0x0100
        /*012a*/ 	.byte	0x08
	.zero		1


	//   ....[1]....
        /*012c*/ 	.word	0x000003a0
        /*0130*/ 	.word	0x000000ff
        /*0134*/ 	.word	0x00014260
        /*0138*/ 	.short	0x0100
        /*013a*/ 	.byte	0x08
	.zero		1


	//   ....[2]....
        /*013c*/ 	.word	0x000003b0
        /*0140*/ 	.word	0x000000ff
        /*0144*/ 	.word	0x00014258
        /*0148*/ 	.short	0x0100
        /*014a*/ 	.byte	0x08
	.zero		1


	//   ....[3]....
        /*014c*/ 	.word	0x000003c0
        /*0150*/ 	.word	0x000000ff
        /*0154*/ 	.word	0x00014268
        /*0158*/ 	.short	0x0100
        /*015a*/ 	.byte	0x08
	.zero		1


	//   ....[4]....
        /*015c*/ 	.word	0x000004f0
        /*0160*/ 	.word	0x000000ff
        /*0164*/ 	.word	0x00014200
        /*0168*/ 	.short	0x0100
        /*016a*/ 	.byte	0x08
	.zero		1


	//   ....[5]....
        /*016c*/ 	.word	0x00000500
        /*0170*/ 	.word	0x000000ff
        /*0174*/ 	.word	0x00014228
        /*0178*/ 	.short	0x0100
        /*017a*/ 	.byte	0x08
	.zero		1


	//   ....[6]....
        /*017c*/ 	.word	0x00000510
        /*0180*/ 	.word	0x000000ff
        /*0184*/ 	.word	0x00014208
        /*0188*/ 	.short	0x0100
        /*018a*/ 	.byte	0x08
	.zero		1


	//   ....[7]....
        /*018c*/ 	.word	0x00000520
        /*0190*/ 	.word	0x000000ff
        /*0194*/ 	.word	0x00014230
        /*0198*/ 	.short	0x0100
        /*019a*/ 	.byte	0x08
	.zero		1


	//   ....[8]....
        /*019c*/ 	.word	0x00000530
        /*01a0*/ 	.word	0x000000ff
        /*01a4*/ 	.word	0x00014210
        /*01a8*/ 	.short	0x0100
        /*01aa*/ 	.byte	0x08
	.zero		1


	//   ....[9]....
        /*01ac*/ 	.word	0x00000540
        /*01b0*/ 	.word	0x000000ff
        /*01b4*/ 	.word	0x00014238
        /*01b8*/ 	.short	0x0100
        /*01ba*/ 	.byte	0x08
	.zero		1


	//   ....[10]....
        /*01bc*/ 	.word	0x00000550
        /*01c0*/ 	.word	0x000000ff
        /*01c4*/ 	.word	0x00014218
        /*01c8*/ 	.short	0x0100
        /*01ca*/ 	.byte	0x08
	.zero		1


	//   ....[11]....
        /*01cc*/ 	.word	0x00000560
        /*01d0*/ 	.word	0x000000ff
        /*01d4*/ 	.word	0x00014240
        /*01d8*/ 	.short	0x0100
        /*01da*/ 	.byte	0x08
	.zero		1


	//   ....[12]....
        /*01dc*/ 	.word	0x00000570
        /*01e0*/ 	.word	0x000000ff
        /*01e4*/ 	.word	0x00014220
        /*01e8*/ 	.short	0x0100
        /*01ea*/ 	.byte	0x08
	.zero		1


	//   ....[13]....
        /*01ec*/ 	.word	0x00000580
        /*01f0*/ 	.word	0x000000ff
        /*01f4*/ 	.word	0x00014248
        /*01f8*/ 	.short	0x0100
        /*01fa*/ 	.byte	0x08
	.zero		1


	//   ....[14]....
        /*01fc*/ 	.word	0x000006b0
        /*0200*/ 	.word	0x000000ff
        /*0204*/ 	.word	0x00014270
        /*0208*/ 	.short	0x0100
        /*020a*/ 	.byte	0x08
	.zero		1


	//   ....[15]....
        /*020c*/ 	.word	0x000006c0
        /*0210*/ 	.word	0x000000ff
        /*0214*/ 	.word	0x00014280
        /*0218*/ 	.short	0x0100
        /*021a*/ 	.byte	0x08
	.zero		1


	//   ....[16]....
        /*021c*/ 	.word	0x000006d0
        /*0220*/ 	.word	0x000000ff
        /*0224*/ 	.word	0x00014278
        /*0228*/ 	.short	0x0100
        /*022a*/ 	.byte	0x08
	.zero		1


	//   ....[17]....
        /*022c*/ 	.word	0x000006e0
        /*0230*/ 	.word	0x000000ff
        /*0234*/ 	.word	0x00014288
        /*0238*/ 	.short	0x0100
        /*023a*/ 	.byte	0x08
	.zero		1


	//   ....[18]....
        /*023c*/ 	.word	0x00000820
        /*0240*/ 	.word	0x000000ff
        /*0244*/ 	.word	0x00014290
        /*0248*/ 	.short	0x0100
        /*024a*/ 	.byte	0x06
	.zero		1


	//   ....[19]....
        /*024c*/ 	.word	0x00000830
        /*0250*/ 	.word	0x000000ff
        /*0254*/ 	.word	0x00014298
        /*0258*/ 	.short	0x0100
        /*025a*/ 	.byte	0x06
	.zero		1


	//   ....[20]....
        /*025c*/ 	.word	0x00000840
        /*0260*/ 	.word	0x000000ff
        /*0264*/ 	.word	0x000142a0
        /*0268*/ 	.short	0x0100
        /*026a*/ 	.byte	0x06
	.zero		1


	//   ....[21]....
        /*026c*/ 	.word	0x00000850
        /*0270*/ 	.word	0x000000ff
        /*0274*/ 	.word	0x000142a8
        /*0278*/ 	.short	0x0100
        /*027a*/ 	.byte	0x06
	.zero		1


	//   ....[22]....
        /*027c*/ 	.word	0x00000950
        /*0280*/ 	.word	0x000000ff
        /*0284*/ 	.word	0x000142c0
        /*0288*/ 	.short	0x0100
        /*028a*/ 	.byte	0x08
	.zero		1


	//   ....[23]....
        /*028c*/ 	.word	0x00000960
        /*0290*/ 	.word	0x000000ff
        /*0294*/ 	.word	0x000142d8
        /*0298*/ 	.short	0x0100
        /*029a*/ 	.byte	0x08
	.zero		1


	//   ....[24]....
        /*029c*/ 	.word	0x00000970
        /*02a0*/ 	.word	0x000000ff
        /*02a4*/ 	.word	0x000142c8
        /*02a8*/ 	.short	0x0100
        /*02aa*/ 	.byte	0x08
	.zero		1


	//   ....[25]....
        /*02ac*/ 	.word	0x00000980
        /*02b0*/ 	.word	0x000000ff
        /*02b4*/ 	.word	0x000142e0
        /*02b8*/ 	.short	0x0100
        /*02ba*/ 	.byte	0x08
	.zero		1


	//   ....[26]....
        /*02bc*/ 	.word	0x00000990
        /*02c0*/ 	.word	0x000000ff
        /*02c4*/ 	.word	0x000142d0
        /*02c8*/ 	.short	0x0100
        /*02ca*/ 	.byte	0x08
	.zero		1


	//   ....[27]....
        /*02cc*/ 	.word	0x000009a0
        /*02d0*/ 	.word	0x000000ff
        /*02d4*/ 	.word	0x000142e8
        /*02d8*/ 	.short	0x0100
        /*02da*/ 	.byte	0x08
	.zero		1


	//   ....[28]....
        /*02dc*/ 	.word	0x00000aa0
        /*02e0*/ 	.word	0x000000ff
        /*02e4*/ 	.word	0x000142b0
        /*02e8*/ 	.short	0x0100
        /*02ea*/ 	.byte	0x06
	.zero		1


	//   ....[29]....
        /*02ec*/ 	.word	0x000012a0
        /*02f0*/ 	.word	0x000000ff
        /*02f4*/ 	.word	0x00014250
        /*02f8*/ 	.short	0x010a
        /*02fa*/ 	.byte	0x04
	.zero		1


	//   ....[30]....
        /*02fc*/ 	.word	0x00001350
        /*0300*/ 	.word	0x000000ff
        /*0304*/ 	.word	0x00014200
        /*0308*/ 	.short	0x010a
        /*030a*/ 	.byte	0x12
	.zero		1


	//   ....[31]....
        /*030c*/ 	.word	0x00001370
        /*0310*/ 	.word	0x000000ff
        /*0314*/ 	.word	0xfffffff8
        /*0318*/ 	.short	0x010a
        /*031a*/ 	.byte	0x10
	.zero		1


	//   ....[32]....
        /*031c*/ 	.word	0x00003a50
        /*0320*/ 	.word	0x0000001a
        /*0324*/ 	.word	0x00000000
        /*0328*/ 	.short	0x0101
        /*032a*/ 	.byte	0x13
	.zero		1


	//   ....[33]....
        /*032c*/ 	.word	0x00003ca0
        /*0330*/ 	.word	0x000000ff
        /*0334*/ 	.word	0x00014200
        /*0338*/ 	.short	0x010a
        /*033a*/ 	.byte	0x06
	.zero		1


	//   ....[34]....
        /*033c*/ 	.word	0x000045c0
        /*0340*/ 	.word	0x000000ff
        /*0344*/ 	.word	0x00000000
        /*0348*/ 	.short	0x0101
        /*034a*/ 	.byte	0x12
	.zero		1


	//   ....[35]....
        /*034c*/ 	.word	0x00004720
        /*0350*/ 	.word	0x000000ff
        /*0354*/ 	.word	0x00014200
        /*0358*/ 	.short	0x010a
        /*035a*/ 	.byte	0x06
	.zero		1


	//   ....[36]....
        /*035c*/ 	.word	0x000066f0
        /*0360*/ 	.word	0x000000ff
        /*0364*/ 	.word	0x00014200
        /*0368*/ 	.short	0x010a
        /*036a*/ 	.byte	0x06
	.zero		1


	//   ....[37]....
        /*036c*/ 	.word	0x00006a10
        /*0370*/ 	.word	0x000000ff
        /*0374*/ 	.word	0x00014200
        /*0378*/ 	.short	0x010a
        /*037a*/ 	.byte	0x06
	.zero		1


	//   ....[38]....
        /*037c*/ 	.word	0x00007320
        /*0380*/ 	.word	0x000000ff
        /*0384*/ 	.word	0x00000000
        /*0388*/ 	.short	0x0101
        /*038a*/ 	.byte	0x06
	.zero		1


	//   ....[39]....
        /*038c*/ 	.word	0x000073d0
        /*0390*/ 	.word	0x000000ff
        /*0394*/ 	.word	0x00000000
        /*0398*/ 	.short	0x0101
        /*039a*/ 	.byte	0x06
	.zero		1


	//   ....[40]....
        /*039c*/ 	.word	0x00007580
        /*03a0*/ 	.word	0x000000ff
        /*03a4*/ 	.word	0x00014200
        /*03a8*/ 	.short	0x010a
        /*03aa*/ 	.byte	0x06
	.zero		1


	//   ....[41]....
        /*03ac*/ 	.word	0x00009e70
        /*03b0*/ 	.word	0x000000ff
        /*03b4*/ 	.word	0x00014200
        /*03b8*/ 	.short	0x010a
        /*03ba*/ 	.byte	0x06
	.zero		1


	//   ....[42]....
        /*03bc*/ 	.word	0x0000a120
        /*03c0*/ 	.word	0x000000ff
        /*03c4*/ 	.word	0x00014200
        /*03c8*/ 	.short	0x010a
        /*03ca*/ 	.byte	0x06
	.zero		1


	//   ....[43]....
        /*03cc*/ 	.word	0x0000aa30
        /*03d0*/ 	.word	0x000000ff
        /*03d4*/ 	.word	0x00000000
        /*03d8*/ 	.short	0x0101
        /*03da*/ 	.byte	0x06
	.zero		1


	//   ....[44]....
        /*03dc*/ 	.word	0x0000aae0
        /*03e0*/ 	.word	0x000000ff
        /*03e4*/ 	.word	0x00000000
        /*03e8*/ 	.short	0x0101
        /*03ea*/ 	.byte	0x06
	.zero		1


	//   ....[45]....
        /*03ec*/ 	.word	0x0000ac90
        /*03f0*/ 	.word	0x000000ff
        /*03f4*/ 	.word	0x00000000
        /*03f8*/ 	.short	0x0101
        /*03fa*/ 	.byte	0x04
	.zero		1


	//   ....[46]....
        /*03fc*/ 	.word	0x0000ad10
        /*0400*/ 	.word	0x000000ff
        /*0404*/ 	.word	0x00000000
        /*0408*/ 	.short	0x0101
        /*040a*/ 	.byte	0x11
	.zero		1


	//   ....[47]....
        /*040c*/ 	.word	0x0000b250
        /*0410*/ 	.word	0x000000ff
        /*0414*/ 	.word	0x00000008
        /*0418*/ 	.short	0x010a
        /*041a*/ 	.byte	0x10
	.zero		1


	//   ....[48]....
        /*041c*/ 	.word	0x0000c1b0
        /*0420*/ 	.word	0x00000000
        /*0424*/ 	.word	0x00014290
        /*0428*/ 	.short	0x0101
        /*042a*/ 	.byte	0x2d
	.zero		1


	//   ....[49]....
        /*042c*/ 	.word	0x0000c570
        /*0430*/ 	.word	0x00000007
        /*0434*/ 	.word	0x00014260
        /*0438*/ 	.short	0x010a
        /*043a*/ 	.byte	0x3f
	.zero		1


	//   ....[50]....
        /*043c*/ 	.word	0x0000c890
        /*0440*/ 	.word	0x00000007
        /*0444*/ 	.word	0x000142b0
        /*0448*/ 	.short	0x0101
        /*044a*/ 	.byte	0x3f
	.zero		1


	//   ....[51]....
        /*044c*/ 	.word	0x0000c8a0
        /*0450*/ 	.word	0x00000007
        /*0454*/ 	.word	0x000142b0
        /*0458*/ 	.short	0x010a
        /*045a*/ 	.byte	0x3f
	.zero		1


	//   ....[52]....
        /*045c*/ 	.word	0x0000c940
        /*0460*/ 	.word	0x00000004
        /*0464*/ 	.word	0x00014260
        /*0468*/ 	.short	0x010a
        /*046a*/ 	.byte	0x3f
	.zero		1


	//   ....[53]....
        /*046c*/ 	.word	0x0000cf50
        /*0470*/ 	.word	0x00000008
        /*0474*/ 	.word	0x00014228
        /*0478*/ 	.short	0x010a
        /*047a*/ 	.byte	0x3f
	.zero		1


	//   ....[54]....
        /*047c*/ 	.word	0x0000d270
        /*0480*/ 	.word	0x00000004
        /*0484*/ 	.word	0x000142b0
        /*0488*/ 	.short	0x0101
        /*048a*/ 	.byte	0x3f
	.zero		1


	//   ....[55]....
        /*048c*/ 	.word	0x0000d280
        /*0490*/ 	.word	0x00000004
        /*0494*/ 	.word	0x000142b0
        /*0498*/ 	.short	0x010a
        /*049a*/ 	.byte	0x3f
	.zero		1


	//   ....[56]....
        /*049c*/ 	.word	0x0000d330
        /*04a0*/ 	.word	0x00000007
        /*04a4*/ 	.word	0x00014228
        /*04a8*/ 	.short	0x010a
        /*04aa*/ 	.byte	0x3f
	.zero		1


	//   ....[57]....
        /*04ac*/ 	.word	0x0000d6e0
        /*04b0*/ 	.word	0x00000007
        /*04b4*/ 	.word	0x00014228
        /*04b8*/ 	.short	0x010a
        /*04ba*/ 	.byte	0x3f
	.zero		1


	//   ....[58]....
        /*04bc*/ 	.word	0x0000da20
        /*04c0*/ 	.word	0x00000007
        /*04c4*/ 	.word	0x00014228
        /*04c8*/ 	.short	0x010a
        /*04ca*/ 	.byte	0x3f
	.zero		1


	//   ....[59]....
        /*04cc*/ 	.word	0x0000ddb0
        /*04d0*/ 	.word	0x00000003
        /*04d4*/ 	.word	0x00014250
        /*04d8*/ 	.short	0x010a
        /*04da*/ 	.byte	0x3f
	.zero		1


	//   ....[60]....
        /*04dc*/ 	.word	0x0000de10
        /*04e0*/ 	.word	0x00000005
        /*04e4*/ 	.word	0x00014200
        /*04e8*/ 	.short	0x010a
        /*04ea*/ 	.byte	0x3f
	.zero		1


	//   ....[61]....
        /*04ec*/ 	.word	0x0000de70
        /*04f0*/ 	.word	0x00000000
        /*04f4*/ 	.word	0xfffffff8
        /*04f8*/ 	.short	0x010a
        /*04fa*/ 	.byte	0x3f
	.zero		1


	//   ....[62]....
        /*04fc*/ 	.word	0x0000ded0
        /*0500*/ 	.word	0x00000008
        /*0504*/ 	.word	0x00014200
        /*0508*/ 	.short	0x010a
        /*050a*/ 	.byte	0x3f
	.zero		1


	//   ....[63]....
        /*050c*/ 	.word	0x0000df30
        /*0510*/ 	.word	0x0000000d
        /*0514*/ 	.word	0x00014200
        /*0518*/ 	.short	0x010a
        /*051a*/ 	.byte	0x3f
	.zero		1


	//   ....[64]....
        /*051c*/ 	.word	0x0000df90
        /*0520*/ 	.word	0x00000008
        /*0524*/ 	.word	0x00014200
        /*0528*/ 	.short	0x010a
        /*052a*/ 	.byte	0x3f
	.zero		1


	//   ....[65]....
        /*052c*/ 	.word	0x0000dff0
        /*0530*/ 	.word	0x0000000b
        /*0534*/ 	.word	0x00014200
        /*0538*/ 	.short	0x010a
        /*053a*/ 	.byte	0x3f
	.zero		1


	//   ....[66]....
        /*053c*/ 	.word	0x0000e050
        /*0540*/ 	.word	0x00000008
        /*0544*/ 	.word	0x00014200
        /*0548*/ 	.short	0x010a
        /*054a*/ 	.byte	0x3f
	.zero		1


	//   ....[67]....
        /*054c*/ 	.word	0x0000e0b0
        /*0550*/ 	.word	0x00000003
        /*0554*/ 	.word	0x00000008
        /*0558*/ 	.short	0x010a
        /*055a*/ 	.byte	0x3f
	.zero		1


	//   ....[68]....
        /*055c*/ 	.word	0x0000e180
        /*0560*/ 	.word	0x00000007
        /*0564*/ 	.word	0x00014260
        /*0568*/ 	.short	0x010a
        /*056a*/ 	.byte	0x3f
	.zero		1


	//   ....[69]....
        /*056c*/ 	.word	0x0000e1d0
        /*0570*/ 	.word	0x00000007
        /*0574*/ 	.word	0x000142b0
        /*0578*/ 	.short	0x010a
        /*057a*/ 	.byte	0x3f
	.zero		1


	//   ....[70]....
        /*057c*/ 	.word	0x0000e220
        /*0580*/ 	.word	0x00000004
        /*0584*/ 	.word	0x00014260
        /*0588*/ 	.short	0x010a
        /*058a*/ 	.byte	0x3f
	.zero		1


	//   ....[71]....
        /*058c*/ 	.word	0x0000e2f0
        /*0590*/ 	.word	0x00000008
        /*0594*/ 	.word	0x00014228
        /*0598*/ 	.short	0x010a
        /*059a*/ 	.byte	0x3f
	.zero		1


	//   ....[72]....
        /*059c*/ 	.word	0x0000e340
        /*05a0*/ 	.word	0x00000004
        /*05a4*/ 	.word	0x000142b0
        /*05a8*/ 	.short	0x010a
        /*05aa*/ 	.byte	0x3f
	.zero		1


	//   ....[73]....
        /*05ac*/ 	.word	0x0000e390
        /*05b0*/ 	.word	0x00000007
        /*05b4*/ 	.word	0x00014228
        /*05b8*/ 	.short	0x010a
        /*05ba*/ 	.byte	0x3f
	.zero		1


	//   ....[74]....
        /*05bc*/ 	.word	0x0000e3e0
        /*05c0*/ 	.word	0x00000007
        /*05c4*/ 	.word	0x00014228
        /*05c8*/ 	.short	0x010a
        /*05ca*/ 	.byte	0x3f
	.zero		1


	//   ....[75]....
        /*05cc*/ 	.word	0x0000e430
        /*05d0*/ 	.word	0x00000007
        /*05d4*/ 	.word	0x00014228
        /*05d8*/ 	.short	0x010a
        /*05da*/ 	.byte	0x3f
	.zero		1


	//----- nvinfo : EIATTR_NUM_MBARRIERS
	.align		4
.L_38:
        /*05dc*/ 	.byte	0x03, 0x38
        /*05de*/ 	.short	0x001d


	//----- nvinfo : EIATTR_EXIT_INSTR_OFFSETS
	.align		4
        /*05e0*/ 	.byte	0x04, 0x1c
        /*05e2*/ 	.short	(.L_40 - .L_39)


	//   ....[0]....
.L_39:
        /*05e4*/ 	.word	0x00000b00


	//   ....[1]....
        /*05e8*/ 	.word	0x00000b70


	//   ....[2]....
        /*05ec*/ 	.word	0x0000c1e0


	//   ....[3]....
        /*05f0*/ 	.word	0x0000c240


	//   ....[4]....
        /*05f4*/ 	.word	0x0000c270


	//   ....[5]....
        /*05f8*/ 	.word	0x0000cc50


	//   ....[6]....
        /*05fc*/ 	.word	0x0000cc80


	//   ....[7]....
        /*0600*/ 	.word	0x0000dd90


	//----- nvinfo : EIATTR_MAX_THREADS
	.align		4
.L_40:
        /*0604*/ 	.byte	0x04, 0x05
        /*0606*/ 	.short	(.L_42 - .L_41)
.L_41:
        /*0608*/ 	.word	0x00000180
        /*060c*/ 	.word	0x00000001
        /*0610*/ 	.word	0x00000001


	//----- nvinfo : EIATTR_CRS_STACK_SIZE
	.align		4
.L_42:
        /*0614*/ 	.byte	0x04, 0x1e
        /*0616*/ 	.short	(.L_44 - .L_43)
.L_43:
        /*0618*/ 	.word	0x00000000


	//----- nvinfo : EIATTR_CBANK_PARAM_SIZE
	.align		4
.L_44:
        /*061c*/ 	.byte	0x03, 0x19
        /*061e*/ 	.short	0x0870


	//----- nvinfo : EIATTR_PARAM_CBANK
	.align		4
        /*0620*/ 	.byte	0x04, 0x0a
        /*0622*/ 	.short	(.L_46 - .L_45)
	.align		4
.L_45:
        /*0624*/ 	.word	index@(.nv.constant0._ZN7cutlass13device_kernelINS_4fmha6kernel28FmhaKernelTmaWarpSpecializedINS1_10collective30FmhaMainloopTmaWarpSpecializedINS_6half_tEffN4cute5tupleIJNS7_1CILi128EEESA_NS9_ILi48EEEEEENS8_IJiNS9_ILi1EEENS8_IJiiEEEEEESF_SF_NS4_14ResidualFusionEJNS2_6OptionILNS2_3TagE0ENS9_ILb1EEEEENSH_ILSI_2ESJ_EEEEENS4_15FmhaFwdEpilogueIS6_fNS8_IJNS9_ILi64EEESB_SA_EEEEENS2_23PersistentTileSchedulerEJSK_SL_EEEEEvNT_6ParamsE)
        /*0628*/ 	.short	0x0210
        /*062a*/ 	.short	0x0870


	//----- nvinfo : EIATTR_SW_WAR
	.align		4
.L_46:
        /*062c*/ 	.byte	0x04, 0x36
        /*062e*/ 	.short	(.L_48 - .L_47)
.L_47:
        /*0630*/ 	.word	0x00000008
.L_48:


//--------------------- .nv.callgraph             --------------------------
	.section	.nv.callgraph,"",@"SHT_CUDA_CALLGRAPH"
	.align	4
	.sectionentsize	8
	.align		4
        /*0000*/ 	.word	0x00000000
	.align		4
        /*0004*/ 	.word	0xffffffff
	.align		4
        /*0008*/ 	.word	index@(_ZN7cutlass13device_kernelINS_4fmha6kernel28FmhaKernelTmaWarpSpecializedINS1_10collective30FmhaMainloopTmaWarpSpecializedINS_6half_tEffN4cute5tupleIJNS7_1CILi128EEESA_NS9_ILi48EEEEEENS8_IJiNS9_ILi1EEENS8_IJiiEEEEEESF_SF_NS4_14ResidualFusionEJNS2_6OptionILNS2_3TagE0ENS9_ILb1EEEEENSH_ILSI_2ESJ_EEEEENS4_15FmhaFwdEpilogueIS6_fNS8_IJNS9_ILi64EEESB_SA_EEEEENS2_23PersistentTileSchedulerEJSK_SL_EEEEEvNT_6ParamsE)
	.align		4
        /*000c*/ 	.word	index@(__assertfail)
	.align		4
        /*0010*/ 	.word	0x00000000
	.align		4
        /*0014*/ 	.word	0xfffffffe
	.align		4
        /*0018*/ 	.word	0x00000000
	.align		4
        /*001c*/ 	.word	0xfffffffd
	.align		4
        /*0020*/ 	.word	0x00000000
	.align		4
        /*0024*/ 	.word	0xfffffffc


//--------------------- .nv.constant4             --------------------------
	.section	.nv.constant4,"a",@progbits
	.align	8
	.align		8
.nv.constant4:
        /*0000*/ 	.dword	__assertfail
	.align		8
        /*0008*/ 	.dword	__unnamed_1
	.align		8
        /*0010*/ 	.dword	__unnamed_2
	.align		8
        /*0018*/ 	.dword	_ZN39_INTERNAL_41e6ce0d_4_k_cu_0f73c9e0_34584cuda3std3__45__cpo5beginE
	.align		8
        /*0020*/ 	.dword	_ZN39_INTERNAL_41e6ce0d_4_k_cu_0f73c9e0_34584cuda3std3__45__cpo3endE
	.align		8
        /*0028*/ 	.dword	_ZN39_INTERNAL_41e6ce0d_4_k_cu_0f73c9e0_34584cuda3std3__45__cpo6cbeginE
	.align		8
        /*0030*/ 	.dword	_ZN39_INTERNAL_41e6ce0d_4_k_cu_0f73c9e0_34584cuda3std3__45__cpo4cendE
	.align		8
        /*0038*/ 	.dword	_ZN39_INTERNAL_41e6ce0d_4_k_cu_0f73c9e0_34584cuda3std3__441_GLOBAL__N__41e6ce0d_4_k_cu_0f73c9e0_34586ignoreE
	.align		8
        /*0040*/ 	.dword	_ZN39_INTERNAL_41e6ce0d_4_k_cu_0f73c9e0_34584cuda3std3__419piecewise_constructE
	.align		8
        /*0048*/ 	.dword	_ZN39_INTERNAL_41e6ce0d_4_k_cu_0f73c9e0_34584cuda3std3__48in_placeE
	.align		8
        /*0050*/ 	.dword	_ZN39_INTERNAL_41e6ce0d_4_k_cu_0f73c9e0_34584cuda3std6ranges3__45__cpo4swapE
	.align		8
        /*0058*/ 	.dword	_ZN39_INTERNAL_41e6ce0d_4_k_cu_0f73c9e0_34584cuda3std6ranges3__45__cpo9iter_moveE
	.align		8
        /*0060*/ 	.dword	_ZN39_INTERNAL_41e6ce0d_4_k_cu_0f73c9e0_34584cute7productE
	.align		8
        /*0068*/ 	.dword	_ZN39_INTERNAL_41e6ce0d_4_k_cu_0f73c9e0_34584cute1_E
	.align		8
        /*0070*/ 	.dword	$str$24
	.align		8
        /*0078*/ 	.dword	$str$25


//--------------------- .text._ZN7cutlass13device_kernelINS_4fmha6kernel28FmhaKernelTmaWarpSpecializedINS1_10collective30FmhaMainloopTmaWarpSpecializedINS_6half_tEffN4cute5tupleIJNS7_1CILi128EEESA_NS9_ILi48EEEEEENS8_IJiNS9_ILi1EEENS8_IJiiEEEEEESF_SF_NS4_14ResidualFusionEJNS2_6OptionILNS2_3TagE0ENS9_ILb1EEEEENSH_ILSI_2ESJ_EEEEENS4_15FmhaFwdEpilogueIS6_fNS8_IJNS9_ILi64EEESB_SA_EEEEENS2_23PersistentTileSchedulerEJSK_SL_EEEEEvNT_6ParamsE --------------------------
	.section	.text._ZN7cutlass13device_kernelINS_4fmha6kernel28FmhaKernelTmaWarpSpecializedINS1_10collective30FmhaMainloopTmaWarpSpecializedINS_6half_tEffN4cute5tupleIJNS7_1CILi128EEESA_NS9_ILi48EEEEEENS8_IJiNS9_ILi1EEENS8_IJiiEEEEEESF_SF_NS4_14ResidualFusionEJNS2_6OptionILNS2_3TagE0ENS9_ILb1EEEEENSH_ILSI_2ESJ_EEEEENS4_15FmhaFwdEpilogueIS6_fNS8_IJNS9_ILi64EEESB_SA_EEEEENS2_23PersistentTileSchedulerEJSK_SL_EEEEEvNT_6ParamsE,"ax",@progbits
	.align	128
.text._ZN7cutlass13device_kernelINS_4fmha6kernel28FmhaKernelTmaWarpSpecializedINS1_10collective30FmhaMainloopTmaWarpSpecializedINS_6half_tEffN4cute5tupleIJNS7_1CILi128EEESA_NS9_ILi48EEEEEENS8_IJiNS9_ILi1EEENS8_IJiiEEEEEESF_SF_NS4_14ResidualFusionEJNS2_6OptionILNS2_3TagE0ENS9_ILb1EEEEENSH_ILSI_2ESJ_EEEEENS4_15FmhaFwdEpilogueIS6_fNS8_IJNS9_ILi64EEESB_SA_EEEEENS2_23PersistentTileSchedulerEJSK_SL_EEEEEvNT_6ParamsE:
        .type           _ZN7cutlass13device_kernelINS_4fmha6kernel28FmhaKernelTmaWarpSpecializedINS1_10collective30FmhaMainloopTmaWarpSpecializedINS_6half_tEffN4cute5tupleIJNS7_1CILi128EEESA_NS9_ILi48EEEEEENS8_IJiNS9_ILi1EEENS8_IJiiEEEEEESF_SF_NS4_14ResidualFusionEJNS2_6OptionILNS2_3TagE0ENS9_ILb1EEEEENSH_ILSI_2ESJ_EEEEENS4_15FmhaFwdEpilogueIS6_fNS8_IJNS9_ILi64EEESB_SA_EEEEENS2_23PersistentTileSchedulerEJSK_SL_EEEEEvNT_6ParamsE,@function
        .size           _ZN7cutlass13device_kernelINS_4fmha6kernel28FmhaKernelTmaWarpSpecializedINS1_10collective30FmhaMainloopTmaWarpSpecializedINS_6half_tEffN4cute5tupleIJNS7_1CILi128EEESA_NS9_ILi48EEEEEENS8_IJiNS9_ILi1EEENS8_IJiiEEEEEESF_SF_NS4_14ResidualFusionEJNS2_6OptionILNS2_3TagE0ENS9_ILb1EEEEENSH_ILSI_2ESJ_EEEEENS4_15FmhaFwdEpilogueIS6_fNS8_IJNS9_ILi64EEESB_SA_EEEEENS2_23PersistentTileSchedulerEJSK_SL_EEEEEvNT_6ParamsE,(.L_x_147 - _ZN7cutlass13device_kernelINS_4fmha6kernel28FmhaKernelTmaWarpSpecializedINS1_10collective30FmhaMainloopTmaWarpSpecializedINS_6half_tEffN4cute5tupleIJNS7_1CILi128EEESA_NS9_ILi48EEEEEENS8_IJiNS9_ILi1EEENS8_IJiiEEEEEESF_SF_NS4_14ResidualFusionEJNS2_6OptionILNS2_3TagE0ENS9_ILb1EEEEENSH_ILSI_2ESJ_EEEEENS4_15FmhaFwdEpilogueIS6_fNS8_IJNS9_ILi64EEESB_SA_EEEEENS2_23PersistentTileSchedulerEJSK_SL_EEEEEvNT_6ParamsE)
        .other          _ZN7cutlass13device_kernelINS_4fmha6kernel28FmhaKernelTmaWarpSpecializedINS1_10collective30FmhaMainloopTmaWarpSpecializedINS_6half_tEffN4cute5tupleIJNS7_1CILi128EEESA_NS9_ILi48EEEEEENS8_IJiNS9_ILi1EEENS8_IJiiEEEEEESF_SF_NS4_14ResidualFusionEJNS2_6OptionILNS2_3TagE0ENS9_ILb1EEEEENSH_ILSI_2ESJ_EEEEENS4_15FmhaFwdEpilogueIS6_fNS8_IJNS9_ILi64EEESB_SA_EEEEENS2_23PersistentTileSchedulerEJSK_SL_EEEEEvNT_6ParamsE,@"STO_CUDA_ENTRY STV_DEFAULT"
_ZN7cutlass13device_kernelINS_4fmha6kernel28FmhaKernelTmaWarpSpecializedINS1_10collective30FmhaMainloopTmaWarpSpecializedINS_6half_tEffN4cute5tupleIJNS7_1CILi128EEESA_NS9_ILi48EEEEEENS8_IJiNS9_ILi1EEENS8_IJiiEEEEEESF_SF_NS4_14ResidualFusionEJNS2_6OptionILNS2_3TagE0ENS9_ILb1EEEEENSH_ILSI_2ESJ_EEEEENS4_15FmhaFwdEpilogueIS6_fNS8_IJNS9_ILi64EEESB_SA_EEEEENS2_23PersistentTileSchedulerEJSK_SL_EEEEEvNT_6ParamsE:
[----:B------:R-:W1:Y:S01]  /*0000*/  LDC R1, c[0x0][0x28] ;  /* 0x00000a00ff017b82 */ /* 0x000e620000000800 */
[----:B------:R-:W2:Y:S07]  /*0010*/  S2R R2, SR_TID.X ;  /* 0x0000000000027919 */ /* 0x000eae0000002100 */
[----:B------:R-:W3:Y:S01]  /*0020*/  S2UR UR6, SR_CTAID.X ;  /* 0x00000000000679c3 */ /* 0x000ee20000002500 */
[----:B------:R-:W-:Y:S01]  /*0030*/  ELECT P1, URZ, PT ;  /* 0x00000000003f782f */ /* 0x000fe20003820000 */
[----:B------:R-:W-:Y:S01]  /*0040*/  BSSY B0, `(.L_x_0) ;  /* 0x0000018000007945 */ /* 0x000fe20003800000 */
[----:B---3--:R-:W-:Y:S01]  /*0050*/  IMAD.U32 R17, RZ, RZ, UR6 ;  /* 0x00000006ff117e24 */ /* 0x008fe2000f8e00ff */
[----:B--2---:R-:W-:-:S05]  /*0060*/  SHF.R.U32.HI R0, RZ, 0x5, R2 ;  /* 0x00000005ff007819 */ /* 0x004fca0000011602 */
[----:B------:R-:W2:Y:S02]  /*0070*/  SHFL.IDX PT, R3, R0, RZ, 0x1f ;  /* 0x00001fff00037589 */ /* 0x000ea400000e0000 */
[----:B--2---:R-:W-:Y:S02]  /*0080*/  R2UR UR4, R3 ;  /* 0x00000000030472ca */ /* 0x004fe400000e0000 */
[----:B------:R-:W-:-:S06]  /*0090*/  SHF.R.U32.HI R3, RZ, 0x7, R2 ;  /* 0x00000007ff037819 */ /* 0x000fcc0000011602 */
[----:B------:R-:W2:Y:S05]  /*00a0*/  SHFL.IDX PT, R3, R3, RZ, 0x1f ;  /* 0x00001fff03037589 */ /* 0x000eaa00000e0000 */
[----:B------:R-:W-:Y:S02]  /*00b0*/  USHF.R.S32.HI UR5, URZ, 0x1f, UR4 ;  /* 0x0000001f3f057899 */ /* 0x000fe40008011404 */
[----:B------:R-:W-:Y:S02]  /*00c0*/  ISETP.EQ.AND P2, PT, RZ, UR4, P1 ;  /* 0x00000004ff007c0c */ /* 0x000fe40008f42270 */
[----:B------:R-:W-:-:S04]  /*00d0*/  ULEA.HI UR5, UR5, UR4, URZ, 0x2 ;  /* 0x0000000405057291 */ /* 0x000fc8000f8f103f */
[----:B------:R-:W-:-:S04]  /*00e0*/  ULOP3.LUT UR5, UR5, 0xfffffffc, URZ, 0xc0, !UPT ;  /* 0xfffffffc05057892 */ /* 0x000fc8000f8ec03f */
[----:B------:R-:W-:-:S03]  /*00f0*/  UIADD3 UR5, UR4, -UR5, URZ ;  /* 0x8000000504057290 */ /* 0x000fc6000fffe03f */
[----:B-1----:R-:W-:Y:S09]  /*0100*/  @!P2 BRA `(.L_x_1) ;  /* 0x00000000002ca947 */ /* 0x002ff20003800000 */
[----:B------:R-:W-:Y:S02]  /*0110*/  ULDC.64 UR6, c[0x0][0x198] ;  /* 0x0000660000067ab9 */ /* 0x000fe40000000a00 */
[----:B------:R-:W-:Y:S02]  /*0120*/  UIADD3 UR8, UP0, UR6, 0xf0, URZ ;  /* 0x000000f006087890 */ /* 0x000fe4000ff1e03f */
[----:B------:R-:W-:Y:S02]  /*0130*/  UIADD3 UR10, UP1, UR6, 0x1f0, URZ ;  /* 0x000001f0060a7890 */ /* 0x000fe4000ff3e03f */
[----:B------:R-:W-:Y:S02]  /*0140*/  UIADD3 UR6, UP2, UR6, 0x2f0, URZ ;  /* 0x000002f006067890 */ /* 0x000fe4000ff5e03f */
[----:B------:R-:W-:Y:S02]  /*0150*/  UIADD3.X UR9, URZ, UR7, URZ, UP0, !UPT ;  /* 0x000000073f097290 */ /* 0x000fe400087fe43f */
[----:B------:R-:W-:-:S02]  /*0160*/  UIADD3.X UR11, URZ, UR7, URZ, UP1, !UPT ;  /* 0x000000073f0b7290 */ /* 0x000fc40008ffe43f */
[----:B------:R-:W-:-:S05]  /*0170*/  UIADD3.X UR7, URZ, UR7, URZ, UP2, !UPT ;  /* 0x000000073f077290 */ /* 0x000fca00097fe43f */
[----:B------:R1:W-:Y:S02]  /*0180*/  UTMACCTL.PF [UR8] ;  /* 0x00000000080079b9 */ /* 0x0003e40008040000 */
[----:B------:R1:W-:Y:S02]  /*0190*/  UTMACCTL.PF [UR10] ;  /* 0x000000000a0079b9 */ /* 0x0003e40008040000 */
[----:B------:R1:W-:Y:S02]  /*01a0*/  UTMACCTL.PF [UR6] ;  /* 0x00000000060079b9 */ /* 0x0003e40008040000 */
[----:B-1----:R-:W-:Y:S01]  /*01b0*/  NOP ;  /* 0x0000000000007918 */ /* 0x002fe20000000000 */
.L_x_1:
[----:B------:R-:W-:Y:S05]  /*01c0*/  BSYNC B0 ;  /* 0x0000000000007941 */ /* 0x000fea0003800000 */
.L_x_0:
[----:B------:R-:W1:Y:S01]  /*01d0*/  SHFL.IDX PT, R4, R0, RZ, 0x1f ;  /* 0x00001fff00047589 */ /* 0x000e6200000e0000 */
[----:B--2---:R-:W-:Y:S01]  /*01e0*/  R2UR UR52, R3 ;  /* 0x00000000033472ca */ /* 0x004fe200000e0000 */
[----:B------:R-:W-:Y:S02]  /*01f0*/  UISETP.NE.AND UP0, UPT, UR5, 0x1, UPT ;  /* 0x000000010500788c */ /* 0x000fe4000bf05270 */
[----:B------:R-:W-:-:S10]  /*0200*/  UISETP.NE.AND UP1, UPT, UR5, 0x2, UPT ;  /* 0x000000020500788c */ /* 0x000fd4000bf25270 */
[----:B------:R-:W-:Y:S02]  /*0210*/  UIADD3 UR10, UR52, -0x1, URZ ;  /* 0xffffffff340a7890 */ /* 0x000fe4000fffe03f */
[----:B------:R-:W-:Y:S02]  /*0220*/  UISETP.EQ.AND UP2, UPT, UR52, URZ, !UP0 ;  /* 0x0000003f3400728c */ /* 0x000fe4000c742270 */
[----:B------:R-:W-:Y:S02]  /*0230*/  UISETP.EQ.AND UP3, UPT, UR52, URZ, !UP1 ;  /* 0x0000003f3400728c */ /* 0x000fe4000cf62270 */
[----:B------:R-:W-:Y:S02]  /*0240*/  UISETP.GE.U32.AND UP4, UPT, UR10, 0x4, UPT ;  /* 0x000000040a00788c */ /* 0x000fe4000bf86070 */
[----:B------:R-:W-:Y:S01]  /*0250*/  USEL UR51, URZ, 0x1, !UP2 ;  /* 0x000000013f337887 */ /* 0x000fe2000d000000 */
[----:B-1----:R-:W-:Y:S01]  /*0260*/  ISETP.NE.AND P0, PT, R4, RZ, PT ;  /* 0x000000ff0400720c */ /* 0x002fe20003f05270 */
[----:B------:R-:W-:Y:S01]  /*0270*/  USEL UR38, URZ, 0x1, !UP3 ;  /* 0x000000013f267887 */ /* 0x000fe2000d800000 */
[----:B------:R-:W-:Y:S01]  /*0280*/  IMAD.U32 R4, RZ, RZ, UR5 ;  /* 0x00000005ff047e24 */ /* 0x000fe2000f8e00ff */
[----:B------:R-:W-:-:S02]  /*0290*/  USEL UR51, UR51, 0x2, UP4 ;  /* 0x0000000233337887 */ /* 0x000fc4000a000000 */
[----:B------:R-:W-:-:S08]  /*02a0*/  USEL UR38, UR38, 0x2, UP4 ;  /* 0x0000000226267887 */ /* 0x000fd0000a000000 */
[----:B------:R-:W-:Y:S05]  /*02b0*/  @P0 BRA `(.L_x_2) ;  /* 0x0000000000480947 */ /* 0x000fea0003800000 */
[----:B------:R-:W1:Y:S01]  /*02c0*/  S2UR UR8, SR_CgaCtaId ;  /* 0x00000000000879c3 */ /* 0x000e620000008800 */
[----:B------:R-:W-:Y:S01]  /*02d0*/  UMOV UR4, 0x400 ;  /* 0x0000040000047882 */ /* 0x000fe20000000000 */
[----:B------:R-:W-:Y:S01]  /*02e0*/  UMOV UR5, 0x1 ;  /* 0x0000000100057882 */ /* 0x000fe20000000000 */
[----:B------:R-:W-:Y:S01]  /*02f0*/  UMOV UR6, 0x80 ;  /* 0x0000008000067882 */ /* 0x000fe20000000000 */
[----:B------:R-:W-:Y:S01]  /*0300*/  ELECT P0, URZ, PT ;  /* 0x00000000003f782f */ /* 0x000fe20003800000 */
[----:B------:R-:W-:-:S04]  /*0310*/  UIADD3 UR6, -UR6, 0x100000, URZ ;  /* 0x0010000006067890 */ /* 0x000fc8000fffe13f */
[----:B------:R-:W-:Y:S02]  /*0320*/  USHF.L.U32 UR7, UR6, 0xb, URZ ;  /* 0x0000000b06077899 */ /* 0x000fe4000800063f */
[----:B------:R-:W-:Y:S02]  /*0330*/  USHF.L.U32 UR6, UR6, 0x1, URZ ;  /* 0x0000000106067899 */ /* 0x000fe4000800063f */
[----:B-1----:R-:W-:Y:S02]  /*0340*/  ULEA UR8, UR8, UR4, 0x18 ;  /* 0x0000000408087291 */ /* 0x002fe4000f8ec03f */
[----:B------:R-:W-:-:S04]  /*0350*/  UIADD3 UR4, -UR5, 0x100000, URZ ;  /* 0x0010000005047890 */ /* 0x000fc8000fffe13f */
[----:B------:R-:W-:Y:S02]  /*0360*/  USHF.L.U32 UR5, UR4, 0xb, URZ ;  /* 0x0000000b04057899 */ /* 0x000fe4000800063f */
[----:B------:R-:W-:Y:S01]  /*0370*/  USHF.L.U32 UR4, UR4, 0x1, URZ ;  /* 0x0000000104047899 */ /* 0x000fe2000800063f */
[----:B------:R-:W1:Y:S11]  /*0380*/  FENCE.VIEW.ASYNC.S ;  /* 0x00000000000073c6 */ /* 0x000e760000000000 */
[----:B-1----:R1:W2:Y:S01]  /*0390*/  SYNCS.EXCH.64 URZ, [UR8+0x14250], UR4 ;  /* 0x01425004083f75b2 */ /* 0x0022a20008000100 */
[----:B------:R1:W3:Y:S01]  /*03a0*/  SYNCS.EXCH.64 URZ, [UR8+0x14260], UR6 ;  /* 0x01426006083f75b2 */ /* 0x0002e20008000100 */
[----:B------:R1:W4:Y:S01]  /*03b0*/  SYNCS.EXCH.64 URZ, [UR8+0x14258], UR4 ;  /* 0x01425804083f75b2 */ /* 0x0003220008000100 */
[----:B------:R1:W1:Y:S01]  /*03c0*/  SYNCS.EXCH.64 URZ, [UR8+0x14268], UR6 ;  /* 0x01426806083f75b2 */ /* 0x0002620008000100 */
[----:B------:R-:W-:Y:S01]  /*03d0*/  NOP ;  /* 0x0000000000007918 */ /* 0x000fe20000000000 */
.L_x_2:
[----:B------:R-:W5:Y:S01]  /*03e0*/  SHFL.IDX PT, R3, R0, RZ, 0x1f ;  /* 0x00001fff00037589 */ /* 0x000f6200000e0000 */
[----:B------:R-:W-:Y:S01]  /*03f0*/  NOP ;  /* 0x0000000000007918 */ /* 0x000fe20000000000 */
[----:B-----5:R-:W-:-:S13]  /*0400*/  ISETP.NE.AND P0, PT, R3, RZ, PT ;  /* 0x000000ff0300720c */ /* 0x020fda0003f05270 */
[----:B------:R-:W-:Y:S05]  /*0410*/  @P0 BRA `(.L_x_3) ;  /* 0x0000000000600947 */ /* 0x000fea0003800000 */
[----:B-1----:R-:W1:Y:S01]  /*0420*/  S2UR UR5, SR_CgaCtaId ;  /* 0x00000000000579c3 */ /* 0x002e620000008800 */
[----:B------:R-:W-:Y:S01]  /*0430*/  UMOV UR4, 0x400 ;  /* 0x0000040000047882 */ /* 0x000fe20000000000 */
[----:B------:R-:W-:Y:S01]  /*0440*/  UMOV UR6, 0x1 ;  /* 0x0000000100067882 */ /* 0x000fe20000000000 */
[----:B------:R-:W-:Y:S01]  /*0450*/  UMOV UR9, 0x100 ;  /* 0x0000010000097882 */ /* 0x000fe20000000000 */
[----:B------:R-:W-:-:S04]  /*0460*/  UIADD3 UR6, -UR6, 0x100000, URZ ;  /* 0x0010000006067890 */ /* 0x000fc8000fffe13f */
[----:B------:R-:W-:Y:S02]  /*0470*/  USHF.L.U32 UR7, UR6, 0xb, URZ ;  /* 0x0000000b06077899 */ /* 0x000fe4000800063f */
[----:B------:R-:W-:Y:S01]  /*0480*/  USHF.L.U32 UR6, UR6, 0x1, URZ ;  /* 0x0000000106067899 */ /* 0x000fe2000800063f */
[----:B------:R-:W-:Y:S01]  /*0490*/  ELECT P0, URZ, PT ;  /* 0x00000000003f782f */ /* 0x000fe20003800000 */
[----:B-1----:R-:W-:Y:S02]  /*04a0*/  ULEA UR8, UR5, UR4, 0x18 ;  /* 0x0000000405087291 */ /* 0x002fe4000f8ec03f */
[----:B------:R-:W-:-:S04]  /*04b0*/  UIADD3 UR4, -UR9, 0x100000, URZ ;  /* 0x0010000009047890 */ /* 0x000fc8000fffe13f */
[----:B------:R-:W-:Y:S02]  /*04c0*/  USHF.L.U32 UR5, UR4, 0xb, URZ ;  /* 0x0000000b04057899 */ /* 0x000fe4000800063f */
[----:B------:R-:W-:Y:S01]  /*04d0*/  USHF.L.U32 UR4, UR4, 0x1, URZ ;  /* 0x0000000104047899 */ /* 0x000fe2000800063f */
[----:B------:R-:W1:Y:S03]  /*04e0*/  FENCE.VIEW.ASYNC.S ;  /* 0x00000000000073c6 */ /* 0x000e660000000000 */
[----:B-1----:R1:W1:Y:S08]  /*04f0*/  SYNCS.EXCH.64 URZ, [UR8+0x14200], UR6 ;  /* 0x01420006083f75b2 */ /* 0x0022700008000100 */
[----:B------:R1:W1:Y:S01]  /*0500*/  SYNCS.EXCH.64 URZ, [UR8+0x14228], UR4 ;  /* 0x01422804083f75b2 */ /* 0x0002620008000100 */
        /* <DEDUP_REMOVED lines=8> */
[----:B------:R-:W-:Y:S01]  /*0590*/  NOP ;  /* 0x0000000000007918 */ /* 0x000fe20000000000 */
.L_x_3:
        /* <DEDUP_REMOVED lines=21> */
[----:B------:R-:W-:Y:S01]  /*06f0*/  NOP ;  /* 0x0000000000007918 */ /* 0x000fe20000000000 */
.L_x_4:
[----:B------:R-:W5:Y:S01]  /*0700*/  SHFL.IDX PT, R3, R0, RZ, 0x1f ;  /* 0x00001fff00037589 */ /* 0x000f6200000e0000 */
[----:B------:R-:W-:Y:S01]  /*0710*/  ELECT P0, URZ, PT ;  /* 0x00000000003f782f */ /* 0x000fe20003800000 */
[----:B------:R-:W-:Y:S01]  /*0720*/  NOP ;  /* 0x0000000000007918 */ /* 0x000fe20000000000 */
[----:B-1----:R-:W-:Y:S02]  /*0730*/  UMOV UR4, 0x80 ;  /* 0x0000008000047882 */ /* 0x002fe40000000000 */
[C---:B-----5:R-:W-:Y:S02]  /*0740*/  ISETP.NE.OR P0, PT, R3.reuse, RZ, !P0 ;  /* 0x000000ff0300720c */ /* 0x060fe40004705670 */
[----:B------:R-:W-:-:S11]  /*0750*/  ISETP.NE.AND P3, PT, R3, RZ, PT ;  /* 0x000000ff0300720c */ /* 0x000fd60003f65270 */
[----:B------:R-:W-:Y:S01]  /*0760*/  VOTEU.ALL UP2, P0 ;  /* 0x00000000003f7886 */ /* 0x000fe20000040000 */
[----:B------:R-:W-:Y:S01]  /*0770*/  VOTEU.ALL UP3, P0 ;  /* 0x00000000003f7886 */ /* 0x000fe20000060000 */
[----:B------:R-:W-:Y:S01]  /*0780*/  VOTEU.ALL UP4, P0 ;  /* 0x00000000003f7886 */ /* 0x000fe20000080000 */
[----:B------:R-:W-:Y:S02]  /*0790*/  VOTEU.ALL UP5, P0 ;  /* 0x00000000003f7886 */ /* 0x000fe400000a0000 */
[----:B------:R-:W1:Y:S01]  /*07a0*/  @!UP2 S2UR UR7, SR_CgaCtaId ;  /* 0x000000000007a9c3 */ /* 0x000e620000008800 */
[----:B------:R-:W-:Y:S01]  /*07b0*/  @!UP2 UMOV UR6, 0x400 ;  /* 0x000004000006a882 */ /* 0x000fe20000000000 */
[----:B------:R-:W-:-:S04]  /*07c0*/  @!UP2 UIADD3 UR4, -UR4, 0x100000, URZ ;  /* 0x001000000404a890 */ /* 0x000fc8000fffe13f */
[----:B------:R-:W-:Y:S02]  /*07d0*/  @!UP2 USHF.L.U32 UR5, UR4, 0xb, URZ ;  /* 0x0000000b0405a899 */ /* 0x000fe4000800063f */
[----:B------:R-:W-:Y:S02]  /*07e0*/  @!UP2 USHF.L.U32 UR4, UR4, 0x1, URZ ;  /* 0x000000010404a899 */ /* 0x000fe4000800063f */
[----:B-1----:R-:W-:Y:S01]  /*07f0*/  @!UP2 ULEA UR6, UR7, UR6, 0x18 ;  /* 0x000000060706a291 */ /* 0x002fe2000f8ec03f */
[----:B------:R-:W-:Y:S01]  /*0800*/  VOTEU.ALL UP2, P0 ;  /* 0x00000000003f7886 */ /* 0x000fe20000040000 */
[----:B------:R-:W1:Y:S10]  /*0810*/  FENCE.VIEW.ASYNC.S ;  /* 0x00000000000073c6 */ /* 0x000e740000000000 */
[----:B-1----:R1:W1:Y:S01]  /*0820*/  @!UP2 SYNCS.EXCH.64 URZ, [UR6+0x14290], UR4 ;  /* 0x01429004063fa5b2 */ /* 0x0022620008000100 */
[----:B------:R1:W1:Y:S01]  /*0830*/  @!UP3 SYNCS.EXCH.64 URZ, [UR6+0x14298], UR4 ;  /* 0x01429804063fb5b2 */ /* 0x0002620008000100 */
[----:B------:R1:W1:Y:S01]  /*0840*/  @!UP4 SYNCS.EXCH.64 URZ, [UR6+0x142a0], UR4 ;  /* 0x0142a004063fc5b2 */ /* 0x0002620008000100 */
[----:B------:R1:W1:Y:S01]  /*0850*/  @!UP5 SYNCS.EXCH.64 URZ, [UR6+0x142a8], UR4 ;  /* 0x0142a804063fd5b2 */ /* 0x0002620008000100 */
[----:B------:R-:W-:Y:S01]  /*0860*/  NOP ;  /* 0x0000000000007918 */ /* 0x000fe20000000000 */
[----:B------:R-:W-:Y:S05]  /*0870*/  @P3 BRA `(.L_x_5) ;  /* 0x0000000000503947 */ /* 0x000fea0003800000 */
[----:B-1----:R-:W1:Y:S01]  /*0880*/  S2UR UR5, SR_CgaCtaId ;  /* 0x00000000000579c3 */ /* 0x002e620000008800 */
[----:B------:R-:W-:Y:S01]  /*0890*/  UMOV UR4, 0x400 ;  /* 0x0000040000047882 */ /* 0x000fe20000000000 */
[----:B------:R-:W-:Y:S01]  /*08a0*/  UMOV UR6, 0x20 ;  /* 0x0000002000067882 */ /* 0x000fe20000000000 */
[----:B------:R-:W-:Y:S01]  /*08b0*/  UMOV UR7, 0x80 ;  /* 0x0000008000077882 */ /* 0x000fe20000000000 */
[----:B------:R-:W-:Y:S01]  /*08c0*/  ELECT P0, URZ, PT ;  /* 0x00000000003f782f */ /* 0x000fe20003800000 */
[----:B-1----:R-:W-:Y:S02]  /*08d0*/  ULEA UR8, UR5, UR4, 0x18 ;  /* 0x0000000405087291 */ /* 0x002fe4000f8ec03f */
[----:B------:R-:W-:-:S04]  /*08e0*/  UIADD3 UR4, -UR6, 0x100000, URZ ;  /* 0x0010000006047890 */ /* 0x000fc8000fffe13f */
[----:B------:R-:W-:Y:S02]  /*08f0*/  USHF.L.U32 UR5, UR4, 0xb, URZ ;  /* 0x0000000b04057899 */ /* 0x000fe4000800063f */
[----:B------:R-:W-:Y:S02]  /*0900*/  USHF.L.U32 UR4, UR4, 0x1, URZ ;  /* 0x0000000104047899 */ /* 0x000fe4000800063f */
        /* <DEDUP_REMOVED lines=10> */
[----:B------:R-:W-:Y:S01]  /*09b0*/  NOP ;  /* 0x0000000000007918 */ /* 0x000fe20000000000 */
.L_x_5:
[----:B------:R-:W-:Y:S01]  /*09c0*/  VOTEU.ANY UP2, P2 ;  /* 0x00000000003f7886 */ /* 0x000fe20001040100 */
[----:B-1----:R-:W-:Y:S01]  /*09d0*/  UMOV UR4, 0x40 ;  /* 0x0000004000047882 */ /* 0x002fe20000000000 */
[----:B------:R-:W-:Y:S01]  /*09e0*/  ISETP.NE.AND P3, PT, RZ, UR52, PT ;  /* 0x00000034ff007c0c */ /* 0x000fe2000bf65270 */
[----:B------:R-:W-:Y:S01]  /*09f0*/  NOP ;  /* 0x0000000000007918 */ /* 0x000fe20000000000 */
[----:B------:R-:W-:Y:S01]  /*0a00*/  ISETP.EQ.AND P0, PT, R4, 0x2, P1 ;  /* 0x000000020400780c */ /* 0x000fe20000f02270 */
[----:B------:R-:W1:Y:S01]  /*0a10*/  @UP2 S2UR UR7, SR_CgaCtaId ;  /* 0x00000000000729c3 */ /* 0x000e620000008800 */
[----:B------:R-:W-:Y:S01]  /*0a20*/  @UP2 UMOV UR6, 0x400 ;  /* 0x0000040000062882 */ /* 0x000fe20000000000 */
[----:B------:R-:W-:-:S04]  /*0a30*/  @UP2 UIADD3 UR4, -UR4, 0x100000, URZ ;  /* 0x0010000004042890 */ /* 0x000fc8000fffe13f */
[----:B------:R-:W-:Y:S02]  /*0a40*/  @UP2 USHF.L.U32 UR5, UR4, 0xb, URZ ;  /* 0x0000000b04052899 */ /* 0x000fe4000800063f */
[----:B------:R-:W-:Y:S02]  /*0a50*/  @UP2 USHF.L.U32 UR4, UR4, 0x1, URZ ;  /* 0x0000000104042899 */ /* 0x000fe4000800063f */
[----:B-1----:R-:W-:Y:S01]  /*0a60*/  @UP2 ULEA UR6, UR7, UR6, 0x18 ;  /* 0x0000000607062291 */ /* 0x002fe2000f8ec03f */
[----:B------:R-:W-:Y:S01]  /*0a70*/  VOTEU.ANY UP2, P2 ;  /* 0x00000000003f7886 */ /* 0x000fe20001040100 */
[----:B------:R-:W-:Y:S01]  /*0a80*/  ISETP.EQ.AND P2, PT, R4, 0x1, P1 ;  /* 0x000000010400780c */ /* 0x000fe20000f42270 */
[----:B------:R-:W1:Y:S09]  /*0a90*/  FENCE.VIEW.ASYNC.S ;  /* 0x00000000000073c6 */ /* 0x000e720000000000 */
[----:B-1----:R1:W2:Y:S01]  /*0aa0*/  @UP2 SYNCS.EXCH.64 URZ, [UR6+0x142b0], UR4 ;  /* 0x0142b004063f25b2 */ /* 0x0022a20008000100 */
[----:B------:R-:W-:Y:S01]  /*0ab0*/  NOP ;  /* 0x0000000000007918 */ /* 0x000fe20000000000 */
[----:B--234-:R-:W-:Y:S06]  /*0ac0*/  BAR.SYNC.DEFER_BLOCKING 0x0 ;  /* 0x0000000000007b1d */ /* 0x01cfec0000010000 */
[----:B------:R-:W-:Y:S05]  /*0ad0*/  @!P3 BRA `(.L_x_6) ;  /* 0x000000b400c4b947 */ /* 0x000fea0003800000 */
[----:B------:R-:W-:-:S06]  /*0ae0*/  UISETP.GT.U32.AND UP0, UPT, UR10, 0x3, UPT ;  /* 0x000000030a00788c */ /* 0x000fcc000bf04070 */
[----:B------:R-:W-:-:S13]  /*0af0*/  PLOP3.LUT P0, PT, PT, PT, UP0, 0x80, 0x0 ;  /* 0x000000000000781c */ /* 0x000fda0003f0f008 */
[----:B-1----:R-:W-:Y:S05]  /*0b00*/  @P0 EXIT ;  /* 0x000000000000094d */ /* 0x002fea0003800000 */
.L_x_7:
[----:B------:R-:W-:-:S08]  /*0b10*/  NOP ;  /* 0x0000000000007918 */ /* 0x000fd00000000000 */
[----:B------:R-:W1:Y:S02]  /*0b20*/  USETMAXREG.TRY_ALLOC.CTAPOOL UP0, 0xf0 ;  /* 0x000000f0000079c8 */ /* 0x000e640008000600 */
[----:B-1----:R-:W-:-:S13]  /*0b30*/  PLOP3.LUT P0, PT, PT, PT, UP0, 0x80, 0x0 ;  /* 0x000000000000781c */ /* 0x002fda0003f0f008 */
[----:B------:R-:W-:Y:S05]  /*0b40*/  @!P0 BRA `(.L_x_7) ;  /* 0xfffffffc00f08947 */ /* 0x000fea000383ffff */
[----:B------:R-:W-:Y:S02]  /*0b50*/  ULDC UR4, c[0x0][0xa00] ;  /* 0x0002800000047ab9 */ /* 0x000fe40000000800 */
[----:B------:R-:W-:-:S13]  /*0b60*/  ISETP.GE.AND P0, PT, R17, UR4, PT ;  /* 0x0000000411007c0c */ /* 0x000fda000bf06270 */
[----:B------:R-:W-:Y:S05]  /*0b70*/  @P0 EXIT ;  /* 0x000000000000094d */ /* 0x000fea0003800000 */
[----:B------:R-:W1:Y:S01]  /*0b80*/  S2UR UR4, SR_CgaCtaId ;  /* 0x00000000000479c3 */ /* 0x000e620000008800 */
[----:B------:R-:W-:Y:S01]  /*0b90*/  SHF.R.S32.HI R3, RZ, 0x1f, R2 ;  /* 0x0000001fff037819 */ /* 0x000fe20000011402 */
[----:B------:R-:W-:Y:S01]  /*0ba0*/  UMOV UR45, 0x400 ;  /* 0x00000400002d7882 */ /* 0x000fe20000000000 */
[----:B------:R-:W-:Y:S01]  /*0bb0*/  UISETP.NE.AND UP0, UPT, UR52, 0x1, UPT ;  /* 0x000000013400788c */ /* 0x000fe2000bf05270 */
[----:B------:R-:W-:Y:S01]  /*0bc0*/  IMAD.MOV.U32 R18, RZ, RZ, RZ ;  /* 0x000000ffff127224 */ /* 0x000fe200078e00ff */
[----:B------:R-:W-:Y:S01]  /*0bd0*/  LEA.HI R3, R3, R2, RZ, 0x7 ;  /* 0x0000000203037211 */ /* 0x000fe200078f38ff */
[----:B------:R-:W-:Y:S02]  /*0be0*/  ULOP3.LUT UR39, UR51, 0x1, URZ, 0xfc, !UPT ;  /* 0x0000000133277892 */ /* 0x000fe4000f8efc3f */
[----:B------:R-:W-:Y:S01]  /*0bf0*/  UP2UR UR5, UPR, URZ, 0x1 ;  /* 0x000000013f057883 */ /* 0x000fe20008000000 */
[----:B------:R-:W-:Y:S01]  /*0c00*/  LOP3.LUT R3, R3, 0xffffff80, RZ, 0xc0, !PT ;  /* 0xffffff8003037812 */ /* 0x000fe200078ec0ff */
[----:B------:R-:W-:Y:S01]  /*0c10*/  USEL UR6, URZ, 0x1, UP0 ;  /* 0x000000013f067887 */ /* 0x000fe20008000000 */
[----:B------:R-:W-:-:S02]  /*0c20*/  ULDC.64 UR54, c[0x0][0x198] ;  /* 0x0000660000367ab9 */ /* 0x000fc40000000a00 */
[----:B------:R-:W-:Y:S01]  /*0c30*/  IADD3 R3, -R3, R2, RZ ;  /* 0x0000000203037210 */ /* 0x000fe20007ffe1ff */
[----:B------:R-:W-:Y:S01]  /*0c40*/  UMOV UR36, URZ ;  /* 0x0000003f00247c82 */ /* 0x000fe20008000000 */
[----:B------:R-:W-:Y:S01]  /*0c50*/  UMOV UR37, URZ ;  /* 0x0000003f00257c82 */ /* 0x000fe20008000000 */
[----:B------:R-:W-:Y:S01]  /*0c60*/  MOV R19, UR6 ;  /* 0x0000000600137c02 */ /* 0x000fe20008000f00 */
[----:B------:R-:W-:Y:S01]  /*0c70*/  UMOV UR53, URZ ;  /* 0x0000003f00357c82 */ /* 0x000fe20008000000 */
[----:B------:R-:W-:Y:S01]  /*0c80*/  SHF.R.S32.HI R0, RZ, 0x1f, R3 ;  /* 0x0000001fff007819 */ /* 0x000fe20000011403 */
[----:B------:R-:W-:-:S03]  /*0c90*/  ULDC.64 UR56, c[0x0][0x208] ;  /* 0x0000820000387ab9 */ /* 0x000fc60000000a00 */
[----:B------:R-:W-:Y:S01]  /*0ca0*/  LEA.HI R0, R0, R3, RZ, 0x2 ;  /* 0x0000000300007211 */ /* 0x000fe200078f10ff */
[----:B-1----:R-:W-:-:S03]  /*0cb0*/  ULEA UR45, UR4, UR45, 0x18 ;  /* 0x0000002d042d7291 */ /* 0x002fc6000f8ec03f */
[----:B------:R-:W-:Y:S01]  /*0cc0*/  LOP3.LUT R0, R0, 0x7ffffffc, RZ, 0xc0, !PT ;  /* 0x7ffffffc00007812 */ /* 0x000fe200078ec0ff */
[----:B------:R-:W-:Y:S02]  /*0cd0*/  UIADD3 UR4, UR45, 0x3000, URZ ;  /* 0x000030002d047890 */ /* 0x000fe4000fffe03f */
[----:B------:R-:W-:Y:S02]  /*0ce0*/  USHF.R.U32.HI UR5, URZ, 0x4, UR45 ;  /* 0x000000043f057899 */ /* 0x000fe4000801162d */
[----:B------:R-:W-:Y:S01]  /*0cf0*/  IMAD.IADD R0, R3, 0x1, -R0 ;  /* 0x0000000103007824 */ /* 0x000fe200078e0a00 */
[----:B------:R-:W-:Y:S02]  /*0d00*/  USHF.R.U32.HI UR4, URZ, 0x4, UR4 ;  /* 0x000000043f047899 */ /* 0x000fe40008011604 */
[----:B------:R-:W-:Y:S01]  /*0d10*/  ULOP3.LUT UR5, UR5, 0x3fff, URZ, 0xc0, !UPT ;  /* 0x00003fff05057892 */ /* 0x000fe2000f8ec03f */
[----:B------:R-:W-:Y:S01]  /*0d20*/  IMAD.SHL.U32 R22, R0, 0x2, RZ ;  /* 0x0000000200167824 */ /* 0x000fe200078e00ff */
[----:B------:R-:W-:-:S02]  /*0d30*/  ULOP3.LUT UR46, UR4, 0x3fff, URZ, 0xc0, !UPT ;  /* 0x00003fff042e7892 */ /* 0x000fc4000f8ec03f */
[----:B------:R-:W-:Y:S02]  /*0d40*/  ULOP3.LUT UR47, UR5, 0x10000, URZ, 0xfc, !UPT ;  /* 0x00010000052f7892 */ /* 0x000fe4000f8efc3f */
[----:B------:R-:W-:-:S12]  /*0d50*/  ULOP3.LUT UR48, UR46, 0x10000, URZ, 0xfc, !UPT ;  /* 0x000100002e307892 */ /* 0x000fd8000f8efc3f */
.L_x_77:
[----:B------:R-:W-:Y:S01]  /*0d60*/  ULDC UR8, c[0x0][0xa04] ;  /* 0x0002810000087ab9 */ /* 0x000fe20000000800 */
[----:B------:R-:W-:Y:S01]  /*0d70*/  R2UR UR49, R17 ;  /* 0x00000000113172ca */ /* 0x000fe200000e0000 */
[----:B------:R-:W-:Y:S01]  /*0d80*/  UISETP.NE.AND UP0, UPT, UR8, 0x1, UPT ;  /* 0x000000010800788c */ /* 0x000fe2000bf05270 */
[----:B------:R-:W-:Y:S01]  /*0d90*/  ULDC UR4, c[0x0][0xa10] ;  /* 0x0002840000047ab9 */ /* 0x000fe20000000800 */
[----:B------:R-:W-:Y:S01]  /*0da0*/  ULDC UR44, c[0x0][0xa1c] ;  /* 0x00028700002c7ab9 */ /* 0x000fe20000000800 */
[----:B------:R-:W-:Y:S02]  /*0db0*/  UISETP.NE.AND UP1, UPT, UR4, 0x1, UPT ;  /* 0x000000010400788c */ /* 0x000fe4000bf25270 */
[----:B------:R-:W-:-:S06]  /*0dc0*/  UISETP.NE.AND UP2, UPT, UR52, 0x1, UPT ;  /* 0x000000013400788c */ /* 0x000fcc000bf45270 */
[----:B------:R-:W-:Y:S01]  /*0dd0*/  @UP0 ULDC.64 UR6, c[0x0][0xa08] ;  /* 0x0002820000060ab9 */ /* 0x000fe20000000a00 */
[----:B------:R-:W-:Y:S01]  /*0de0*/  PLOP3.LUT P0, PT, PT, PT, UP2, 0x80, 0x0 ;  /* 0x000000000000781c */ /* 0x000fe20003f0f028 */
[----:B------:R-:W-:-:S03]  /*0df0*/  UIMAD.WIDE.U32 UR4, UR49, UR6, URZ ;  /* 0x00000006310472a5 */ /* 0x000fc6000f8e003f */
[----:B------:R-:W-:Y:S01]  /*0e00*/  @UP1 ULDC UR6, c[0x0][0xa18] ;  /* 0x0002860000061ab9 */ /* 0x000fe20000000800 */
[----:B------:R-:W-:Y:S02]  /*0e10*/  @UP0 USHF.R.U32.HI UR49, URZ, UR7, UR5 ;  /* 0x000000073f310299 */ /* 0x000fe40008011605 */
[----:B------:R-:W-:Y:S01]  /*0e20*/  UISETP.NE.AND UP0, UPT, UR44, 0x1, UPT ;  /* 0x000000012c00788c */ /* 0x000fe2000bf05270 */
[----:B------:R-:W-:Y:S02]  /*0e30*/  @UP1 ULDC UR4, c[0x0][0xa14] ;  /* 0x0002850000041ab9 */ /* 0x000fe40000000800 */
[----:B------:R-:W-:Y:S02]  /*0e40*/  UIMAD.WIDE.U32 UR4, UR49, UR4, URZ ;  /* 0x00000004310472a5 */ /* 0x000fe4000f8e003f */
[----:B------:R-:W-:Y:S01]  /*0e50*/  IMAD R0, RZ, RZ, -UR49 ;  /* 0x80000031ff007e24 */ /* 0x000fe2000f8e02ff */
[----:B------:R-:W-:Y:S01]  /*0e60*/  UMOV UR50, UR49 ;  /* 0x0000003100327c82 */ /* 0x000fe20008000000 */
[----:B------:R-:W-:-:S02]  /*0e70*/  @UP1 USHF.R.U32.HI UR50, URZ, UR6, UR5 ;  /* 0x000000063f321299 */ /* 0x000fc40008011605 */
[----:B------:R-:W-:Y:S02]  /*0e80*/  IMAD R0, R0, UR8, R17 ;  /* 0x0000000800007c24 */ /* 0x000fe4000f8e0211 */
[----:B------:R-:W-:Y:S02]  /*0e90*/  @UP0 ULDC.64 UR6, c[0x0][0xa20] ;  /* 0x0002880000060ab9 */ /* 0x000fe40000000a00 */
[----:B------:R-:W-:Y:S01]  /*0ea0*/  UIMAD.WIDE.U32 UR4, UR50, UR6, URZ ;  /* 0x00000006320472a5 */ /* 0x000fe2000f8e003f */
[----:B------:R-:W-:Y:S02]  /*0eb0*/  R2UR UR42, R0 ;  /* 0x00000000002a72ca */ /* 0x000fe400000e0000 */
[----:B------:R-:W-:Y:S01]  /*0ec0*/  UMOV UR6, UR50 ;  /* 0x0000003200067c82 */ /* 0x000fe20008000000 */
[----:B------:R-:W-:-:S04]  /*0ed0*/  @UP0 USHF.R.U32.HI UR6, URZ, UR7, UR5 ;  /* 0x000000073f060299 */ /* 0x000fc80008011605 */
[----:B------:R-:W-:-:S04]  /*0ee0*/  UIADD3 UR4, -UR6, URZ, URZ ;  /* 0x0000003f06047290 */ /* 0x000fc8000fffe13f */
[----:B------:R-:W-:Y:S01]  /*0ef0*/  UIMAD UR44, UR44, UR4, UR50 ;  /* 0x000000042c2c72a4 */ /* 0x000fe2000f8e0232 */
[----:B-123--:R-:W-:Y:S11]  /*0f00*/  @!P0 BRA `(.L_x_8) ;  /* 0x0000000000688947 */ /* 0x00eff60003800000 */
[----:B------:R-:W-:-:S06]  /*0f10*/  UISETP.NE.AND UP0, UPT, UR52, 0x2, UPT ;  /* 0x000000023400788c */ /* 0x000fcc000bf05270 */
[----:B------:R-:W-:-:S13]  /*0f20*/  PLOP3.LUT P1, PT, PT, PT, UP0, 0x80, 0x0 ;  /* 0x000000000000781c */ /* 0x000fda0003f2f008 */
[----:B------:R-:W-:Y:S05]  /*0f30*/  @!P1 BRA `(.L_x_9) ;  /* 0x0000000000449947 */ /* 0x000fea0003800000 */
[----:B------:R-:W-:-:S06]  /*0f40*/  UISETP.NE.AND UP0, UPT, UR52, 0x3, UPT ;  /* 0x000000033400788c */ /* 0x000fcc000bf05270 */
[----:B------:R-:W-:-:S13]  /*0f50*/  PLOP3.LUT P1, PT, PT, PT, UP0, 0x80, 0x0 ;  /* 0x000000000000781c */ /* 0x000fda0003f2f008 */
[----:B------:R-:W-:Y:S05]  /*0f60*/  @!P1 BRA `(.L_x_10) ;  /* 0x0000000000249947 */ /* 0x000fea0003800000 */
[----:B------:R-:W-:-:S06]  /*0f70*/  UISETP.NE.AND UP0, UPT, UR52, 0x4, UPT ;  /* 0x000000043400788c */ /* 0x000fcc000bf05270 */
[----:B------:R-:W-:-:S13]  /*0f80*/  PLOP3.LUT P1, PT, PT, PT, UP0, 0x80, 0x0 ;  /* 0x000000000000781c */ /* 0x000fda0003f2f008 */
[----:B------:R-:W-:Y:S05]  /*0f90*/  @P1 BRA `(.L_x_11) ;  /* 0x0000000000541947 */ /* 0x000fea0003800000 */
[----:B------:R-:W-:Y:S02]  /*0fa0*/  UIADD3 UR4, UR36, -0x1, URZ ;  /* 0xffffffff24047890 */ /* 0x000fe4000fffe03f */
[----:B------:R-:W-:Y:S02]  /*0fb0*/  ULOP3.LUT UR36, UR36, 0x1, URZ, 0xc, !UPT ;  /* 0x0000000124247892 */ /* 0x000fe4000f8e0c3f */
[----:B------:R-:W-:-:S04]  /*0fc0*/  ULOP3.LUT UR4, UR4, 0x2, URZ, 0xc0, !UPT ;  /* 0x0000000204047892 */ /* 0x000fc8000f8ec03f */
[----:B------:R-:W-:-:S04]  /*0fd0*/  USHF.R.U32.HI UR4, URZ, 0x1, UR4 ;  /* 0x000000013f047899 */ /* 0x000fc80008011604 */
[----:B------:R-:W-:Y:S01]  /*0fe0*/  ULOP3.LUT UR37, UR37, UR4, URZ, 0x3c, !UPT ;  /* 0x0000000425257292 */ /* 0x000fe2000f8e3c3f */
[----:B------:R-:W-:Y:S11]  /*0ff0*/  BRA `(.L_x_11) ;  /* 0x00000000003c7947 */ /* 0x000ff60003800000 */
.L_x_10:
[----:B------:R-:W-:Y:S02]  /*1000*/  ULOP3.LUT UP0, URZ, UR36, 0x2, URZ, 0xc0, !UPT ;  /* 0x00000002243f7892 */ /* 0x000fe4000f80c03f */
[----:B------:R-:W-:Y:S02]  /*1010*/  ULOP3.LUT UR36, UR36, 0x1, URZ, 0xc0, !UPT ;  /* 0x0000000124247892 */ /* 0x000fe4000f8ec03f */
[----:B------:R-:W-:-:S04]  /*1020*/  USEL UR4, URZ, 0x1, UP0 ;  /* 0x000000013f047887 */ /* 0x000fc80008000000 */
[----:B------:R-:W-:Y:S01]  /*1030*/  ULOP3.LUT UR37, UR37, UR4, URZ, 0x3c, !UPT ;  /* 0x0000000425257292 */ /* 0x000fe2000f8e3c3f */
[----:B------:R-:W-:Y:S11]  /*1040*/  BRA `(.L_x_11) ;  /* 0x0000000000287947 */ /* 0x000ff60003800000 */
.L_x_9:
[----:B------:R-:W-:Y:S02]  /*1050*/  UIADD3 UR4, UR36, 0x1, URZ ;  /* 0x0000000124047890 */ /* 0x000fe4000fffe03f */
[----:B------:R-:W-:Y:S02]  /*1060*/  ULOP3.LUT UR36, UR36, 0x1, URZ, 0xc, !UPT ;  /* 0x0000000124247892 */ /* 0x000fe4000f8e0c3f */
[----:B------:R-:W-:-:S04]  /*1070*/  UISETP.GT.U32.AND UP0, UPT, UR4, 0x1, UPT ;  /* 0x000000010400788c */ /* 0x000fc8000bf04070 */
[----:B------:R-:W-:-:S04]  /*1080*/  USEL UR4, URZ, 0x1, !UP0 ;  /* 0x000000013f047887 */ /* 0x000fc8000c000000 */
[----:B------:R-:W-:Y:S01]  /*1090*/  ULOP3.LUT UR37, UR37, UR4, URZ, 0x3c, !UPT ;  /* 0x0000000425257292 */ /* 0x000fe2000f8e3c3f */
[----:B------:R-:W-:Y:S11]  /*10a0*/  BRA `(.L_x_11) ;  /* 0x0000000000107947 */ /* 0x000ff60003800000 */
.L_x_8:
[----:B------:R-:W-:Y:S02]  /*10b0*/  UISETP.GT.U32.AND UP0, UPT, UR36, 0x1, UPT ;  /* 0x000000012400788c */ /* 0x000fe4000bf04070 */
[----:B------:R-:W-:Y:S02]  /*10c0*/  ULOP3.LUT UR36, UR36, 0x1, URZ, 0xc0, !UPT ;  /* 0x0000000124247892 */ /* 0x000fe4000f8ec03f */
[----:B------:R-:W-:-:S04]  /*10d0*/  USEL UR4, URZ, 0x1, !UP0 ;  /* 0x000000013f047887 */ /* 0x000fc8000c000000 */
[----:B------:R-:W-:-:S12]  /*10e0*/  ULOP3.LUT UR37, UR37, UR4, URZ, 0x3c, !UPT ;  /* 0x0000000425257292 */ /* 0x000fd8000f8e3c3f */
.L_x_11:
[----:B------:R-:W-:Y:S05]  /*10f0*/  @!P0 BRA `(.L_x_12) ;  /* 0x00000000003c8947 */ /* 0x000fea0003800000 */
        /* <DEDUP_REMOVED lines=9> */
[----:B------:R-:W-:Y:S01]  /*1190*/  ULEA UR42, UR42, 0x3, 0x1 ;  /* 0x000000032a2a7891 */ /* 0x000fe2000f8e083f */
[----:B------:R-:W-:Y:S11]  /*11a0*/  BRA `(.L_x_15) ;  /* 0x0000000000147947 */ /* 0x000ff60003800000 */
.L_x_14:
[----:B------:R-:W-:Y:S01]  /*11b0*/  ULEA UR42, UR42, 0x2, 0x1 ;  /* 0x000000022a2a7891 */ /* 0x000fe2000f8e083f */
[----:B------:R-:W-:Y:S11]  /*11c0*/  BRA `(.L_x_15) ;  /* 0x00000000000c7947 */ /* 0x000ff60003800000 */
.L_x_13:
[----:B------:R-:W-:Y:S01]  /*11d0*/  ULEA UR42, UR42, 0x1, 0x1 ;  /* 0x000000012a2a7891 */ /* 0x000fe2000f8e083f */
[----:B------:R-:W-:Y:S11]  /*11e0*/  BRA `(.L_x_15) ;  /* 0x0000000000047947 */ /* 0x000ff60003800000 */
.L_x_12:
[----:B------:R-:W-:-:S12]  /*11f0*/  USHF.L.U32 UR42, UR42, 0x1, URZ ;  /* 0x000000012a2a7899 */ /* 0x000fd8000800063f */
.L_x_15:
[----:B------:R-:W-:-:S04]  /*1200*/  ULOP3.LUT UR4, UR38, 0x1, URZ, 0xfc, !UPT ;  /* 0x0000000126047892 */ /* 0x000fc8000f8efc3f */
[----:B------:R-:W-:-:S06]  /*1210*/  UISETP.NE.AND UP0, UPT, UR4, 0x3, UPT ;  /* 0x000000030400788c */ /* 0x000fcc000bf05270 */
[----:B------:R-:W-:-:S13]  /*1220*/  PLOP3.LUT P0, PT, PT, PT, UP0, 0x80, 0x0 ;  /* 0x000000000000781c */ /* 0x000fda0003f0f008 */
[----:B------:R-:W-:Y:S05]  /*1230*/  @!P0 BRA `(.L_x_16) ;  /* 0x0000000000048947 */ /* 0x000fea0003800000 */
[----:B------:R-:W-:Y:S01]  /*1240*/  BPT.TRAP 0x1 ;  /* 0x000000040000795c */ /* 0x000fe20000300000 */
.L_x_16:
[----:B------:R-:W-:Y:S01]  /*1250*/  ULEA UR4, UR36, UR45, 0x3 ;  /* 0x0000002d24047291 */ /* 0x000fe2000f8e183f */
[----:B------:R-:W-:Y:S01]  /*1260*/  MOV R0, UR37 ;  /* 0x0000002500007c02 */ /* 0x000fe20008000f00 */
[----:B------:R-:W-:-:S03]  /*1270*/  UISETP.NE.AND UP0, UPT, UR39, 0x3, UPT ;  /* 0x000000032700788c */ /* 0x000fc6000bf05270 */
[----:B------:R-:W-:-:S03]  /*1280*/  SHF.L.U32 R0, R0, 0x1f, RZ ;  /* 0x0000001f00007819 */ /* 0x000fc600000006ff */
[----:B------:R-:W-:Y:S01]  /*1290*/  PLOP3.LUT P0, PT, PT, PT, UP0, 0x80, 0x0 ;  /* 0x000000000000781c */ /* 0x000fe20003f0f008 */
[----:B------:R-:W1:Y:S02]  /*12a0*/  SYNCS.PHASECHK.TRANS64.TRYWAIT P1, [UR4+0x14250], R0 ;  /* 0x01425000ff0075a7 */ /* 0x000e640008020144 */
[----:B-1----:R-:W-:Y:S10]  /*12b0*/  @!P1 BRA `(.L_x_17) ;  /* 0x000000c800b89947 */ /* 0x002ff40003800000 */
.L_x_123:
[----:B------:R-:W-:Y:S05]  /*12c0*/  @!P0 BRA `(.L_x_18) ;  /* 0x0000000000048947 */ /* 0x000fea0003800000 */
[----:B------:R-:W-:Y:S01]  /*12d0*/  BPT.TRAP 0x1 ;  /* 0x000000040000795c */ /* 0x000fe20000300000 */
.L_x_18:
[----:B------:R-:W-:Y:S01]  /*12e0*/  ULEA UR18, UR53, UR45, 0x3 ;  /* 0x0000002d35127291 */ /* 0x000fe2000f8e183f */
[----:B-1----:R-:W-:Y:S01]  /*12f0*/  SHF.L.U32 R0, R18, 0x1f, RZ ;  /* 0x0000001f12007819 */ /* 0x002fe200000006ff */
[----:B------:R-:W-:Y:S01]  /*1300*/  UIADD3 UR19, UR45, 0x14290, URZ ;  /* 0x000142902d137890 */ /* 0x000fe2000fffe03f */
[----:B------:R-:W-:Y:S01]  /*1310*/  SHF.L.U32 R3, R19, 0x1f, RZ ;  /* 0x0000001f13037819 */ /* 0x000fe200000006ff */
[----:B------:R-:W-:Y:S02]  /*1320*/  ULEA UR4, UR52, 0xfffffff8, 0x3 ;  /* 0xfffffff834047891 */ /* 0x000fe4000f8e183f */
[----:B------:R-:W-:Y:S02]  /*1330*/  ULEA UR16, UR52, UR19, 0x3 ;  /* 0x0000001334107291 */ /* 0x000fe4000f8e183f */
[----:B------:R-:W-:Y:S01]  /*1340*/  ULOP3.LUT UR17, UR4, 0x8, URZ, 0xc, !UPT ;  /* 0x0000000804117892 */ /* 0x000fe2000f8e0c3f */
[----:B------:R-:W1:Y:S02]  /*1350*/  SYNCS.PHASECHK.TRANS64.TRYWAIT P1, [UR18+0x14200], R0 ;  /* 0x01420000ff0075a7 */ /* 0x000e640008020152 */
[----:B-1----:R-:W-:Y:S09]  /*1360*/  @!P1 BRA `(.L_x_19) ;  /* 0x000000c800a49947 */ /* 0x002ff20003800000 */
.L_x_124:
[----:B------:R-:W2:Y:S02]  /*1370*/  SYNCS.PHASECHK.TRANS64.TRYWAIT P1, [UR16+-0x8], R3 ;  /* 0xfffff803ff0075a7 */ /* 0x000ea40008020150 */
[----:B--2---:R-:W-:Y:S05]  /*1380*/  @!P1 BRA `(.L_x_20) ;  /* 0x000000c800b49947 */ /* 0x004fea0003800000 */
.L_x_125:
[----:B------:R-:W-:Y:S01]  /*1390*/  UIMAD UR14, UR53, 0x300, UR48 ;  /* 0x00000300350e78a4 */ /* 0x000fe2000f8e0230 */
[----:B------:R-:W-:Y:S01]  /*13a0*/  WARPGROUP.ARRIVE ;  /* 0x00000000000079c5 */ /* 0x000fe20000000000 */
[----:B------:R-:W-:Y:S01]  /*13b0*/  UIMAD UR12, UR36, 0x180, UR47 ;  /* 0x00000180240c78a4 */ /* 0x000fe2000f8e022f */
[----:B-1----:R-:W1:Y:S01]  /*13c0*/  LDC R5, c[0x0][0x28c] ;  /* 0x0000a300ff057b82 */ /* 0x002e620000000800 */
[----:B------:R-:W-:Y:S01]  /*13d0*/  UMOV UR15, 0xc0000010 ;  /* 0xc0000010000f7882 */ /* 0x000fe20000000000 */
[----:B------:R-:W-:Y:S01]  /*13e0*/  UMOV UR13, 0xc0000010 ;  /* 0xc0000010000d7882 */ /* 0x000fe20000000000 */
[----:B------:R-:W-:Y:S01]  /*13f0*/  UIADD3 UR6, UR14, 0x100, URZ ;  /* 0x000001000e067890 */ /* 0x000fe2000fffe03f */
[C---:B------:R-:W-:Y:S01]  /*1400*/  VIADD R0, R22.reuse, 0x1 ;  /* 0x0000000116007836 */ /* 0x040fe20000000000 */
[----:B------:R-:W-:Y:S01]  /*1410*/  UIADD3 UR4, UR12, 0x80, URZ ;  /* 0x000000800c047890 */ /* 0x000fe2000fffe03f */
[C---:B------:R-:W-:Y:S01]  /*1420*/  VIADD R4, R22.reuse, 0x8 ;  /* 0x0000000816047836 */ /* 0x040fe20000000000 */
[----:B------:R-:W-:Y:S01]  /*1430*/  UMOV UR7, 0xc0000010 ;  /* 0xc000001000077882 */ /* 0x000fe20000000000 */
[----:B------:R-:W-:Y:S01]  /*1440*/  HGMMA.64x128x16.F32 R24, gdesc[UR12], RZ, !UPT, gsb0 ;  /* 0x01e000000c1879f0 */ /* 0x000fe2000c0008ff */
[----:B------:R-:W-:Y:S01]  /*1450*/  UMOV UR5, 0xc0000010 ;  /* 0xc000001000057882 */ /* 0x000fe20000000000 */
[----:B------:R-:W-:Y:S01]  /*1460*/  UIADD3 UR10, UR14, 0x200, URZ ;  /* 0x000002000e0a7890 */ /* 0x000fe2000fffe03f */
[----:B------:R-:W-:Y:S01]  /*1470*/  IADD3 R6, R22, 0x9, RZ ;  /* 0x0000000916067810 */ /* 0x000fe20007ffe0ff */
[----:B------:R-:W-:Y:S01]  /*1480*/  UIADD3 UR8, UR12, 0x100, URZ ;  /* 0x000001000c087890 */ /* 0x000fe2000fffe03f */
[----:B------:R-:W-:Y:S01]  /*1490*/  P2R R11, PR, RZ, 0x1 ;  /* 0x00000001ff0b7803 */ /* 0x000fe20000000000 */
[----:B------:R-:W-:Y:S01]  /*14a0*/  UMOV UR11, 0xc0000010 ;  /* 0xc0000010000b7882 */ /* 0x000fe20000000000 */
[----:B------:R-:W-:Y:S01]  /*14b0*/  UMOV UR9, 0xc0000010 ;  /* 0xc000001000097882 */ /* 0x000fe20000000000 */
[-C--:B-1----:R-:W-:Y:S01]  /*14c0*/  ISETP.GE.AND P5, PT, R0, R5.reuse, PT ;  /* 0x000000050000720c */ /* 0x082fe20003fa6270 */
[----:B------:R-:W-:Y:S01]  /*14d0*/  VIADD R0, R22, 0x10 ;  /* 0x0000001016007836 */ /* 0x000fe20000000000 */
[-C--:B------:R-:W-:Y:S01]  /*14e0*/  ISETP.GE.AND P1, PT, R4, R5.reuse, PT ;  /* 0x000000050400720c */ /* 0x080fe20003f26270 */
[C---:B------:R-:W-:Y:S01]  /*14f0*/  VIADD R4, R22.reuse, 0x11 ;  /* 0x0000001116047836 */ /* 0x040fe20000000000 */
[----:B------:R-:W-:-:S02]  /*1500*/  ISETP.GE.AND P6, PT, R22, R5, PT ;  /* 0x000000051600720c */ /* 0x000fc40003fc6270 */
[-C--:B------:R-:W-:Y:S02]  /*1510*/  ISETP.GE.AND P3, PT, R0, R5.reuse, PT ;  /* 0x000000050000720c */ /* 0x080fe40003f66270 */
[----:B------:R-:W-:Y:S02]  /*1520*/  IADD3 R0, R22, 0x18, RZ ;  /* 0x0000001816007810 */ /* 0x000fe40007ffe0ff */
[-C--:B------:R-:W-:Y:S01]  /*1530*/  ISETP.GE.AND P4, PT, R4, R5.reuse, PT ;  /* 0x000000050400720c */ /* 0x080fe20003f86270 */
[----:B------:R-:W-:Y:S01]  /*1540*/  VIADD R4, R22, 0x20 ;  /* 0x0000002016047836 */ /* 0x000fe20000000000 */
[----:B------:R-:W-:Y:S01]  /*1550*/  ISETP.GE.AND P2, PT, R6, R5, PT ;  /* 0x000000050600720c */ /* 0x000fe20003f46270 */
[----:B------:R-:W-:Y:S02]  /*1560*/  WARPGROUP.DEPBAR.LE gsb0, 0x0 ;  /* 0x00008000000079c5 */ /* 0x000fe40000010000 */
[----:B------:R-:W-:-:S06]  /*1570*/  WARPGROUP.ARRIVE ;  /* 0x00000000000079c5 */ /* 0x000fcc0000000000 */
[----:B------:R-:W-:Y:S01]  /*1580*/  HGMMA.64x128x16.F32 R24, gdesc[UR4], R24, gsb0 ;  /* 0x01e00000041879f0 */ /* 0x000fe20008000818 */
[----:B------:R-:W-:Y:S02]  /*1590*/  ULDC UR6, c[0x0][0x604] ;  /* 0x0001810000067ab9 */ /* 0x000fe40000000800 */
[----:B------:R-:W-:Y:S02]  /*15a0*/  WARPGROUP.DEPBAR.LE gsb0, 0x0 ;  /* 0x00008000000079c5 */ /* 0x000fe40000010000 */
[----:B------:R-:W-:-:S07]  /*15b0*/  WARPGROUP.ARRIVE ;  /* 0x00000000000079c5 */ /* 0x000fce0000000000 */
[----:B------:R-:W-:Y:S03]  /*15c0*/  HGMMA.64x128x16.F32 R24, gdesc[UR8], R24, gsb0 ;  /* 0x01e00000081879f0 */ /* 0x000fe60008000818 */
[----:B------:R-:W-:Y:S02]  /*15d0*/  WARPGROUP.DEPBAR.LE gsb0, 0x0 ;  /* 0x00008000000079c5 */ /* 0x000fe40000010000 */
[----:B------:R-:W-:Y:S02]  /*15e0*/  FSEL R24, R24, -INF , !P6 ;  /* 0xff80000018187808 */ /* 0x000fe40007000000 */
[----:B------:R-:W-:Y:S02]  /*15f0*/  FSEL R26, R26, -INF , !P6 ;  /* 0xff8000001a1a7808 */ /* 0x000fe40007000000 */
[----:B------:R-:W-:Y:S01]  /*1600*/  ISETP.GE.AND P6, PT, R0, R5, PT ;  /* 0x000000050000720c */ /* 0x000fe20003fc6270 */
[----:B------:R-:W-:Y:S01]  /*1610*/  VIADD R0, R22, 0x19 ;  /* 0x0000001916007836 */ /* 0x000fe20000000000 */
[----:B------:R-:W-:-:S02]  /*1620*/  FSEL R25, R25, -INF , !P5 ;  /* 0xff80000019197808 */ /* 0x000fc40006800000 */
[----:B------:R-:W-:Y:S02]  /*1630*/  FSEL R28, R28, -INF , !P1 ;  /* 0xff8000001c1c7808 */ /* 0x000fe40004800000 */
[----:B------:R-:W-:Y:S02]  /*1640*/  FSEL R30, R30, -INF , !P1 ;  /* 0xff8000001e1e7808 */ /* 0x000fe40004800000 */
[-C--:B------:R-:W-:Y:S01]  /*1650*/  ISETP.GE.AND P1, PT, R4, R5.reuse, PT ;  /* 0x000000050400720c */ /* 0x080fe20003f26270 */
[----:B------:R-:W-:Y:S01]  /*1660*/  VIADD R4, R22, 0x28 ;  /* 0x0000002816047836 */ /* 0x000fe20000000000 */
[----:B------:R-:W-:Y:S02]  /*1670*/  FSEL R27, R27, -INF , !P5 ;  /* 0xff8000001b1b7808 */ /* 0x000fe40006800000 */
[----:B------:R-:W-:Y:S02]  /*1680*/  ISETP.GE.AND P5, PT, R0, R5, PT ;  /* 0x000000050000720c */ /* 0x000fe40003fa6270 */
[----:B------:R-:W-:-:S02]  /*1690*/  FMNMX R3, R24, R25, !PT ;  /* 0x0000001918037209 */ /* 0x000fc40007800000 */
[----:B------:R-:W-:Y:S02]  /*16a0*/  IADD3 R0, R22, 0x21, RZ ;  /* 0x0000002116007810 */ /* 0x000fe40007ffe0ff */
[----:B------:R-:W-:Y:S02]  /*16b0*/  FSEL R32, R32, -INF , !P3 ;  /* 0xff80000020207808 */ /* 0x000fe40005800000 */
[----:B------:R-:W-:Y:S02]  /*16c0*/  FSEL R34, R34, -INF , !P3 ;  /* 0xff80000022227808 */ /* 0x000fe40005800000 */
[----:B------:R-:W-:Y:S02]  /*16d0*/  ISETP.GE.AND P3, PT, R4, R5, PT ;  /* 0x000000050400720c */ /* 0x000fe40003f66270 */
[----:B------:R-:W-:Y:S02]  /*16e0*/  FSEL R29, R29, -INF , !P2 ;  /* 0xff8000001d1d7808 */ /* 0x000fe40005000000 */
[----:B------:R-:W-:-:S02]  /*16f0*/  FSEL R31, R31, -INF , !P2 ;  /* 0xff8000001f1f7808 */ /* 0x000fc40005000000 */
[----:B------:R-:W-:Y:S02]  /*1700*/  FMNMX R4, R28, R3, !PT ;  /* 0x000000031c047209 */ /* 0x000fe40007800000 */
[-C--:B------:R-:W-:Y:S01]  /*1710*/  ISETP.GE.AND P2, PT, R0, R5.reuse, PT ;  /* 0x000000050000720c */ /* 0x080fe20003f46270 */
[----:B------:R-:W-:Y:S01]  /*1720*/  VIADD R0, R22, 0x29 ;  /* 0x0000002916007836 */ /* 0x000fe20000000000 */
[----:B------:R-:W-:Y:S02]  /*1730*/  FMNMX R3, R29, R4, !PT ;  /* 0x000000041d037209 */ /* 0x000fe40007800000 */
[----:B------:R-:W-:Y:S02]  /*1740*/  FSEL R33, R33, -INF , !P4 ;  /* 0xff80000021217808 */ /* 0x000fe40006000000 */
[----:B------:R-:W-:Y:S02]  /*1750*/  FSEL R35, R35, -INF , !P4 ;  /* 0xff80000023237808 */ /* 0x000fe40006000000 */
[----:B------:R-:W-:-:S02]  /*1760*/  ISETP.GE.AND P4, PT, R0, R5, PT ;  /* 0x000000050000720c */ /* 0x000fc40003f86270 */
[----:B------:R-:W-:Y:S02]  /*1770*/  IADD3 R0, R22, 0x30, RZ ;  /* 0x0000003016007810 */ /* 0x000fe40007ffe0ff */
[----:B------:R-:W-:Y:S02]  /*1780*/  FMNMX R4, R32, R3, !PT ;  /* 0x0000000320047209 */ /* 0x000fe40007800000 */
[----:B------:R-:W-:Y:S02]  /*1790*/  FSEL R36, R36, -INF , !P6 ;  /* 0xff80000024247808 */ /* 0x000fe40007000000 */
[----:B------:R-:W-:Y:S02]  /*17a0*/  FSEL R38, R38, -INF , !P6 ;  /* 0xff80000026267808 */ /* 0x000fe40007000000 */
[----:B------:R-:W-:Y:S01]  /*17b0*/  ISETP.GE.AND P6, PT, R0, R5, PT ;  /* 0x000000050000720c */ /* 0x000fe20003fc6270 */
[----:B------:R-:W-:Y:S01]  /*17c0*/  VIADD R0, R22, 0x31 ;  /* 0x0000003116007836 */ /* 0x000fe20000000000 */
[----:B------:R-:W-:-:S02]  /*17d0*/  FMNMX R3, R33, R4, !PT ;  /* 0x0000000421037209 */ /* 0x000fc40007800000 */
[----:B------:R-:W-:Y:S02]  /*17e0*/  FSEL R37, R37, -INF , !P5 ;  /* 0xff80000025257808 */ /* 0x000fe40006800000 */
[----:B------:R-:W-:Y:S02]  /*17f0*/  FMNMX R4, R36, R3, !PT ;  /* 0x0000000324047209 */ /* 0x000fe40007800000 */
[----:B------:R-:W-:Y:S02]  /*1800*/  FSEL R39, R39, -INF , !P5 ;  /* 0xff80000027277808 */ /* 0x000fe40006800000 */
[----:B------:R-:W-:Y:S01]  /*1810*/  ISETP.GE.AND P5, PT, R0, R5, PT ;  /* 0x000000050000720c */ /* 0x000fe20003fa6270 */
[----:B------:R-:W-:Y:S01]  /*1820*/  VIADD R0, R22, 0x38 ;  /* 0x0000003816007836 */ /* 0x000fe20000000000 */
[----:B------:R-:W-:Y:S02]  /*1830*/  FSEL R40, R40, -INF , !P1 ;  /* 0xff80000028287808 */ /* 0x000fe40004800000 */
[----:B------:R-:W-:-:S02]  /*1840*/  FMNMX R3, R37, R4, !PT ;  /* 0x0000000425037209 */ /* 0x000fc40007800000 */
[----:B------:R-:W-:Y:S02]  /*1850*/  FSEL R42, R42, -INF , !P1 ;  /* 0xff8000002a2a7808 */ /* 0x000fe40004800000 */
[----:B------:R-:W-:Y:S02]  /*1860*/  ISETP.GE.AND P1, PT, R0, R5, PT ;  /* 0x000000050000720c */ /* 0x000fe40003f26270 */
[----:B------:R-:W-:Y:S02]  /*1870*/  FSEL R41, R41, -INF , !P2 ;  /* 0xff80000029297808 */ /* 0x000fe40005000000 */
[----:B------:R-:W-:Y:S02]  /*1880*/  FMNMX R4, R40, R3, !PT ;  /* 0x0000000328047209 */ /* 0x000fe40007800000 */
[----:B------:R-:W-:Y:S02]  /*1890*/  IADD3 R0, R22, 0x39, RZ ;  /* 0x0000003916007810 */ /* 0x000fe40007ffe0ff */
[----:B------:R-:W-:-:S02]  /*18a0*/  FSEL R43, R43, -INF , !P2 ;  /* 0xff8000002b2b7808 */ /* 0x000fc40005000000 */
[----:B------:R-:W-:Y:S02]  /*18b0*/  FSEL R44, R44, -INF , !P3 ;  /* 0xff8000002c2c7808 */ /* 0x000fe40005800000 */
[----:B------:R-:W-:Y:S02]  /*18c0*/  FMNMX R3, R41, R4, !PT ;  /* 0x0000000429037209 */ /* 0x000fe40007800000 */
[----:B------:R-:W-:Y:S01]  /*18d0*/  ISETP.GE.AND P2, PT, R0, R5, PT ;  /* 0x000000050000720c */ /* 0x000fe20003f46270 */
[----:B------:R-:W-:Y:S01]  /*18e0*/  VIADD R0, R22, 0x40 ;  /* 0x0000004016007836 */ /* 0x000fe20000000000 */
[----:B------:R-:W-:Y:S02]  /*18f0*/  FSEL R45, R45, -INF , !P4 ;  /* 0xff8000002d2d7808 */ /* 0x000fe40006000000 */
[----:B------:R-:W-:Y:S02]  /*1900*/  FMNMX R4, R44, R3, !PT ;  /* 0x000000032c047209 */ /* 0x000fe40007800000 */
[----:B------:R-:W-:-:S02]  /*1910*/  FSEL R46, R46, -INF , !P3 ;  /* 0xff8000002e2e7808 */ /* 0x000fc40005800000 */
[----:B------:R-:W-:Y:S01]  /*1920*/  ISETP.GE.AND P3, PT, R0, R5, PT ;  /* 0x000000050000720c */ /* 0x000fe20003f66270 */
[----:B------:R-:W-:Y:S01]  /*1930*/  VIADD R0, R22, 0x41 ;  /* 0x0000004116007836 */ /* 0x000fe20000000000 */
[----:B------:R-:W-:Y:S02]  /*1940*/  FSEL R48, R48, -INF , !P6 ;  /* 0xff80000030307808 */ /* 0x000fe40007000000 */
[----:B------:R-:W-:Y:S02]  /*1950*/  FMNMX R3, R45, R4, !PT ;  /* 0x000000042d037209 */ /* 0x000fe40007800000 */
[----:B------:R-:W-:Y:S02]  /*1960*/  FSEL R47, R47, -INF , !P4 ;  /* 0xff8000002f2f7808 */ /* 0x000fe40006000000 */
[----:B------:R-:W-:Y:S02]  /*1970*/  FSEL R49, R49, -INF , !P5 ;  /* 0xff80000031317808 */ /* 0x000fe40006800000 */
[----:B------:R-:W-:-:S02]  /*1980*/  FMNMX R4, R48, R3, !PT ;  /* 0x0000000330047209 */ /* 0x000fc40007800000 */
[-C--:B------:R-:W-:Y:S02]  /*1990*/  ISETP.GE.AND P4, PT, R0, R5.reuse, PT ;  /* 0x000000050000720c */ /* 0x080fe40003f86270 */
[----:B------:R-:W-:Y:S02]  /*19a0*/  IADD3 R0, R22, 0x48, RZ ;  /* 0x0000004816007810 */ /* 0x000fe40007ffe0ff */
[----:B------:R-:W-:Y:S02]  /*19b0*/  FSEL R52, R52, -INF , !P1 ;  /* 0xff80000034347808 */ /* 0x000fe40004800000 */
[----:B------:R-:W-:Y:S02]  /*19c0*/  FMNMX R3, R49, R4, !PT ;  /* 0x0000000431037209 */ /* 0x000fe40007800000 */
[----:B------:R-:W-:Y:S02]  /*19d0*/  FSEL R50, R50, -INF , !P6 ;  /* 0xff80000032327808 */ /* 0x000fe40007000000 */
[----:B------:R-:W-:Y:S01]  /*19e0*/  ISETP.GE.AND P6, PT, R0, R5, PT ;  /* 0x000000050000720c */ /* 0x000fe20003fc6270 */
[----:B------:R-:W-:Y:S01]  /*19f0*/  VIADD R0, R22, 0x49 ;  /* 0x0000004916007836 */ /* 0x000fe20000000000 */
[----:B------:R-:W-:-:S02]  /*1a00*/  FSEL R53, R53, -INF , !P2 ;  /* 0xff80000035357808 */ /* 0x000fc40005000000 */
[----:B------:R-:W-:Y:S02]  /*1a10*/  FMNMX R4, R52, R3, !PT ;  /* 0x0000000334047209 */ /* 0x000fe40007800000 */
[----:B------:R-:W-:Y:S02]  /*1a20*/  FSEL R51, R51, -INF , !P5 ;  /* 0xff80000033337808 */ /* 0x000fe40006800000 */
[----:B------:R-:W-:Y:S01]  /*1a30*/  ISETP.GE.AND P5, PT, R0, R5, PT ;  /* 0x000000050000720c */ /* 0x000fe20003fa6270 */
[----:B------:R-:W-:Y:S01]  /*1a40*/  VIADD R0, R22, 0x50 ;  /* 0x0000005016007836 */ /* 0x000fe20000000000 */
[----:B------:R-:W-:Y:S02]  /*1a50*/  FSEL R56, R56, -INF , !P3 ;  /* 0xff80000038387808 */ /* 0x000fe40005800000 */
[----:B------:R-:W-:Y:S02]  /*1a60*/  FMNMX R3, R53, R4, !PT ;  /* 0x0000000435037209 */ /* 0x000fe40007800000 */
[----:B------:R-:W-:-:S02]  /*1a70*/  FSEL R57, R57, -INF , !P4 ;  /* 0xff80000039397808 */ /* 0x000fc40006000000 */
[----:B------:R-:W-:Y:S02]  /*1a80*/  FMNMX R4, R56, R3, !PT ;  /* 0x0000000338047209 */ /* 0x000fe40007800000 */
[----:B------:R-:W-:Y:S02]  /*1a90*/  FSEL R54, R54, -INF , !P1 ;  /* 0xff80000036367808 */ /* 0x000fe40004800000 */
[----:B------:R-:W-:Y:S02]  /*1aa0*/  ISETP.GE.AND P1, PT, R0, R5, PT ;  /* 0x000000050000720c */ /* 0x000fe40003f26270 */
[----:B------:R-:W-:Y:S02]  /*1ab0*/  IADD3 R0, R22, 0x51, RZ ;  /* 0x0000005116007810 */ /* 0x000fe40007ffe0ff */
[----:B------:R-:W-:Y:S02]  /*1ac0*/  FSEL R60, R60, -INF , !P6 ;  /* 0xff8000003c3c7808 */ /* 0x000fe40007000000 */
[----:B------:R-:W-:-:S02]  /*1ad0*/  FMNMX R3, R57, R4, !PT ;  /* 0x0000000439037209 */ /* 0x000fc40007800000 */
[----:B------:R-:W-:Y:S02]  /*1ae0*/  FSEL R55, R55, -INF , !P2 ;  /* 0xff80000037377808 */ /* 0x000fe40005000000 */
[----:B------:R-:W-:Y:S01]  /*1af0*/  ISETP.GE.AND P2, PT, R0, R5, PT ;  /* 0x000000050000720c */ /* 0x000fe20003f46270 */
[----:B------:R-:W-:Y:S01]  /*1b00*/  VIADD R0, R22, 0x58 ;  /* 0x0000005816007836 */ /* 0x000fe20000000000 */
[----:B------:R-:W-:Y:S02]  /*1b10*/  FSEL R61, R61, -INF , !P5 ;  /* 0xff8000003d3d7808 */ /* 0x000fe40006800000 */
[----:B------:R-:W-:Y:S02]  /*1b20*/  FMNMX R4, R60, R3, !PT ;  /* 0x000000033c047209 */ /* 0x000fe40007800000 */
[----:B------:R-:W-:Y:S02]  /*1b30*/  FSEL R58, R58, -INF , !P3 ;  /* 0xff8000003a3a7808 */ /* 0x000fe40005800000 */
[----:B------:R-:W-:-:S02]  /*1b40*/  FSEL R64, R64, -INF , !P1 ;  /* 0xff80000040407808 */ /* 0x000fc40004800000 */
[----:B------:R-:W-:Y:S01]  /*1b50*/  FMNMX R3, R61, R4, !PT ;  /* 0x000000043d037209 */ /* 0x000fe20007800000 */
[----:B------:R-:W-:Y:S01]  /*1b60*/  VIADD R4, R22, 0x61 ;  /* 0x0000006116047836 */ /* 0x000fe20000000000 */
[----:B------:R-:W-:Y:S01]  /*1b70*/  ISETP.GE.AND P3, PT, R0, R5, PT ;  /* 0x000000050000720c */ /* 0x000fe20003f66270 */
[----:B------:R-:W-:Y:S01]  /*1b80*/  VIADD R0, R22, 0x59 ;  /* 0x0000005916007836 */ /* 0x000fe20000000000 */
[----:B------:R-:W-:Y:S02]  /*1b90*/  FSEL R65, R65, -INF , !P2 ;  /* 0xff80000041417808 */ /* 0x000fe40005000000 */
[----:B------:R-:W-:Y:S02]  /*1ba0*/  FMNMX R6, R64, R3, !PT ;  /* 0x0000000340067209 */ /* 0x000fe40007800000 */
[----:B------:R-:W-:Y:S02]  /*1bb0*/  FSEL R59, R59, -INF , !P4 ;  /* 0xff8000003b3b7808 */ /* 0x000fe40006000000 */
[----:B------:R-:W-:-:S02]  /*1bc0*/  ISETP.GE.AND P4, PT, R0, R5, PT ;  /* 0x000000050000720c */ /* 0x000fc40003f86270 */
[----:B------:R-:W-:Y:S02]  /*1bd0*/  IADD3 R0, R22, 0x60, RZ ;  /* 0x0000006016007810 */ /* 0x000fe40007ffe0ff */
[-C--:B------:R-:W-:Y:S01]  /*1be0*/  ISETP.GE.AND P0, PT, R4, R5.reuse, PT ;  /* 0x000000050400720c */ /* 0x080fe20003f06270 */
[----:B------:R-:W-:Y:S01]  /*1bf0*/  VIADD R4, R22, 0x68 ;  /* 0x0000006816047836 */ /* 0x000fe20000000000 */
[----:B------:R-:W-:Y:S02]  /*1c00*/  FSEL R68, R68, -INF , !P3 ;  /* 0xff80000044447808 */ /* 0x000fe40005800000 */
[----:B------:R-:W-:Y:S02]  /*1c10*/  FMNMX R3, R65, R6, !PT ;  /* 0x0000000641037209 */ /* 0x000fe40007800000 */
[----:B------:R-:W-:Y:S02]  /*1c20*/  FSEL R62, R62, -INF , !P6 ;  /* 0xff8000003e3e7808 */ /* 0x000fe40007000000 */
[----:B------:R-:W-:-:S02]  /*1c30*/  ISETP.GE.AND P6, PT, R0, R5, PT ;  /* 0x000000050000720c */ /* 0x000fc40003fc6270 */
[----:B------:R-:W-:Y:S02]  /*1c40*/  FSEL R69, R69, -INF , !P4 ;  /* 0xff80000045457808 */ /* 0x000fe40006000000 */
[----:B------:R-:W-:Y:S02]  /*1c50*/  FMNMX R6, R68, R3, !PT ;  /* 0x0000000344067209 */ /* 0x000fe40007800000 */
[----:B------:R-:W-:Y:S02]  /*1c60*/  FSEL R66, R66, -INF , !P1 ;  /* 0xff80000042427808 */ /* 0x000fe40004800000 */
[----:B------:R-:W-:Y:S02]  /*1c70*/  ISETP.GE.AND P1, PT, R4, R5, PT ;  /* 0x000000050400720c */ /* 0x000fe40003f26270 */
[----:B------:R-:W-:Y:S02]  /*1c80*/  IADD3 R4, R22, 0x69, RZ ;  /* 0x0000006916047810 */ /* 0x000fe40007ffe0ff */
        /* <DEDUP_REMOVED lines=15> */
[----:B------:R-:W-:Y:S02]  /*1d80*/  ISETP.GE.AND P4, PT, R4, R5, PT ;  /* 0x000000050400720c */ /* 0x000fe40003f86270 */
[----:B------:R-:W-:Y:S02]  /*1d90*/  FSEL R80, R80, -INF , !P3 ;  /* 0xff80000050507808 */ /* 0x000fe40005800000 */
[----:B------:R-:W-:Y:S01]  /*1da0*/  FMNMX R3, R77, R6, !PT ;  /* 0x000000064d037209 */ /* 0x000fe20007800000 */
[C---:B------:R-:W-:Y:S01]  /*1db0*/  VIADD R6, R22.reuse, 0x79 ;  /* 0x0000007916067836 */ /* 0x040fe20000000000 */
[----:B------:R-:W-:Y:S02]  /*1dc0*/  IADD3 R4, R22, 0x78, RZ ;  /* 0x0000007816047810 */ /* 0x000fe40007ffe0ff */
[----:B------:R-:W-:Y:S02]  /*1dd0*/  FSEL R63, R63, -INF , !P5 ;  /* 0xff8000003f3f7808 */ /* 0x000fe40006800000 */
[----:B------:R-:W-:-:S02]  /*1de0*/  FSEL R81, R81, -INF , !P4 ;  /* 0xff80000051517808 */ /* 0x000fc40006000000 */
[----:B------:R-:W-:Y:S02]  /*1df0*/  FMNMX R8, R80, R3, !PT ;  /* 0x0000000350087209 */ /* 0x000fe40007800000 */
[-C--:B------:R-:W-:Y:S02]  /*1e00*/  ISETP.GE.AND P5, PT, R4, R5.reuse, PT ;  /* 0x000000050400720c */ /* 0x080fe40003fa6270 */
[----:B------:R-:W-:Y:S02]  /*1e10*/  FMNMX R3, R81, R8, !PT ;  /* 0x0000000851037209 */ /* 0x000fe40007800000 */
[----:B------:R-:W-:Y:S02]  /*1e20*/  FSEL R84, R84, -INF , !P5 ;  /* 0xff80000054547808 */ /* 0x000fe40006800000 */
[----:B------:R-:W-:Y:S02]  /*1e30*/  ISETP.GE.AND P6, PT, R6, R5, PT ;  /* 0x000000050600720c */ /* 0x000fe40003fc6270 */
[----:B------:R-:W-:-:S02]  /*1e40*/  FMNMX R4, R84, R3, !PT ;  /* 0x0000000354047209 */ /* 0x000fc40007800000 */
[----:B------:R-:W-:Y:S02]  /*1e50*/  FSEL R85, R85, -INF , !P6 ;  /* 0xff80000055557808 */ /* 0x000fe40007000000 */
[----:B------:R-:W-:Y:S02]  /*1e60*/  P2R R9, PR, RZ, 0x2 ;  /* 0x00000002ff097803 */ /* 0x000fe40000000000 */
[----:B------:R-:W-:Y:S02]  /*1e70*/  FMNMX R3, R85, R4, !PT ;  /* 0x0000000455037209 */ /* 0x000fe40007800000 */
[----:B------:R-:W-:Y:S02]  /*1e80*/  P2R R10, PR, RZ, 0x1 ;  /* 0x00000001ff0a7803 */ /* 0x000fe40000000000 */
[----:B------:R-:W-:Y:S01]  /*1e90*/  ISETP.GE.AND P0, PT, R0, R5, PT ;  /* 0x000000050000720c */ /* 0x000fe20003f06270 */
[----:B------:R-:W1:Y:S01]  /*1ea0*/  SHFL.BFLY PT, R4, R3, 0x1, 0x1f ;  /* 0x0c201f0003047f89 */ /* 0x000e6200000e0000 */
[----:B------:R-:W-:-:S02]  /*1eb0*/  FSEL R79, R79, -INF , !P2 ;  /* 0xff8000004f4f7808 */ /* 0x000fc40005000000 */
[----:B------:R-:W-:Y:S02]  /*1ec0*/  FSEL R74, R74, -INF , !P0 ;  /* 0xff8000004a4a7808 */ /* 0x000fe40004000000 */
[----:B------:R-:W-:Y:S02]  /*1ed0*/  ISETP.NE.AND P0, PT, R10, RZ, PT ;  /* 0x000000ff0a00720c */ /* 0x000fe40003f05270 */
[----:B------:R-:W-:Y:S02]  /*1ee0*/  FSEL R82, R82, -INF , !P3 ;  /* 0xff80000052527808 */ /* 0x000fe40005800000 */
[----:B------:R-:W-:Y:S02]  /*1ef0*/  FSEL R75, R75, -INF , !P0 ;  /* 0xff8000004b4b7808 */ /* 0x000fe40004000000 */
[----:B------:R-:W-:Y:S02]  /*1f00*/  FSEL R83, R83, -INF , !P4 ;  /* 0xff80000053537808 */ /* 0x000fe40006000000 */
[----:B------:R-:W-:-:S02]  /*1f10*/  ISETP.NE.AND P0, PT, R11, RZ, PT ;  /* 0x000000ff0b00720c */ /* 0x000fc40003f05270 */
[----:B------:R-:W-:Y:S02]  /*1f20*/  FSEL R87, R87, -INF , !P6 ;  /* 0xff80000057577808 */ /* 0x000fe40007000000 */
[----:B------:R-:W-:Y:S02]  /*1f30*/  FSEL R86, R86, -INF , !P5 ;  /* 0xff80000056567808 */ /* 0x000fe40006800000 */
[----:B-1----:R-:W-:Y:S02]  /*1f40*/  FMNMX R6, R3, R4, !PT ;  /* 0x0000000403067209 */ /* 0x002fe40007800000 */
[----:B------:R-:W-:-:S03]  /*1f50*/  FMNMX R3, R26, R27, !PT ;  /* 0x0000001b1a037209 */ /* 0x000fc60007800000 */
[----:B------:R-:W1:Y:S02]  /*1f60*/  SHFL.BFLY PT, R7, R6, 0x2, 0x1f ;  /* 0x0c401f0006077f89 */ /* 0x000e6400000e0000 */
[----:B-1----:R-:W-:-:S04]  /*1f70*/  FMNMX R4, R6, R7, !PT ;  /* 0x0000000706047209 */ /* 0x002fc80007800000 */
[----:B------:R-:W-:-:S04]  /*1f80*/  FSETP.NEU.AND P1, PT, R4, -INF , PT ;  /* 0xff8000000400780b */ /* 0x000fc80003f2d000 */
[----:B------:R-:W-:Y:S02]  /*1f90*/  FSEL R0, R4, RZ, P1 ;  /* 0x000000ff04007208 */ /* 0x000fe40000800000 */
[----:B------:R-:W-:-:S03]  /*1fa0*/  ISETP.NE.AND P1, PT, R9, RZ, PT ;  /* 0x000000ff0900720c */ /* 0x000fc60003f25270 */
[----:B------:R-:W-:Y:S01]  /*1fb0*/  FMUL R88, R0, UR6 ;  /* 0x0000000600587c20 */ /* 0x000fe20008400000 */
[----:B------:R-:W-:Y:S02]  /*1fc0*/  FSEL R78, R78, -INF , !P1 ;  /* 0xff8000004e4e7808 */ /* 0x000fe40004800000 */
[----:B------:R-:W-:Y:S01]  /*1fd0*/  FMNMX R0, R30, R3, !PT ;  /* 0x000000031e007209 */ /* 0x000fe20007800000 */
[--C-:B------:R-:W-:Y:S01]  /*1fe0*/  FFMA R24, R24, UR6, -R88.reuse ;  /* 0x0000000618187c23 */ /* 0x100fe20008000858 */
[--C-:B------:R-:W-:Y:S01]  /*1ff0*/  FFMA R7, R25, UR6, -R88.reuse ;  /* 0x0000000619077c23 */ /* 0x100fe20008000858 */
[--C-:B------:R-:W-:Y:S01]  /*2000*/  FFMA R8, R28, UR6, -R88.reuse ;  /* 0x000000061c087c23 */ /* 0x100fe20008000858 */
[----:B------:R-:W-:Y:S01]  /*2010*/  FMNMX R3, R31, R0, !PT ;  /* 0x000000001f037209 */ /* 0x000fe20007800000 */
[--C-:B------:R-:W-:Y:S01]  /*2020*/  FFMA R10, R36, UR6, -R88.reuse ;  /* 0x00000006240a7c23 */ /* 0x100fe20008000858 */
[----:B------:R-:W-:Y:S01]  /*2030*/  FSETP.GEU.AND P1, PT, R24, -126, PT ;  /* 0xc2fc00001800780b */ /* 0x000fe20003f2e000 */
        /* <DEDUP_REMOVED lines=12> */
[----:B------:R-:W-:Y:S01]  /*2100*/  @!P1 FMUL R24, R24, 0.5 ;  /* 0x3f00000018189820 */ /* 0x000fe20000400000 */
[----:B------:R-:W-:Y:S01]  /*2110*/  FMNMX R3, R39, R0, !PT ;  /* 0x0000000027037209 */ /* 0x000fe20007800000 */
[--C-:B------:R-:W-:Y:S01]  /*2120*/  FFMA R15, R41, UR6, -R88.reuse ;  /* 0x00000006290f7c23 */ /* 0x100fe20008000858 */
[----:B------:R-:W-:Y:S01]  /*2130*/  FSETP.GEU.AND P6, PT, R11, -126, PT ;  /* 0xc2fc00000b00780b */ /* 0x000fe20003fce000 */
[----:B------:R-:W-:Y:S01]  /*2140*/  @!P2 FMUL R7, R7, 0.5 ;  /* 0x3f0000000707a820 */ /* 0x000fe20000400000 */
[----:B------:R-:W-:Y:S01]  /*2150*/  FMNMX R0, R42, R3, !PT ;  /* 0x000000032a007209 */ /* 0x000fe20007800000 */
[----:B------:R-:W1:Y:S01]  /*2160*/  MUFU.EX2 R24, R24 ;  /* 0x0000001800187308 */ /* 0x000e620000000800 */
[----:B------:R-:W-:Y:S01]  /*2170*/  FSETP.GEU.AND P5, PT, R28, -126, PT ;  /* 0xc2fc00001c00780b */ /* 0x000fe20003fae000 */
[----:B------:R-:W-:Y:S01]  /*2180*/  @!P3 FMUL R8, R8, 0.5 ;  /* 0x3f0000000808b820 */ /* 0x000fe20000400000 */
[----:B------:R-:W-:Y:S01]  /*2190*/  FMNMX R3, R43, R0, !PT ;  /* 0x000000002b037209 */ /* 0x000fe20007800000 */
[--C-:B------:R-:W-:Y:S01]  /*21a0*/  FFMA R21, R45, UR6, -R88.reuse ;  /* 0x000000062d157c23 */ /* 0x100fe20008000858 */
[--C-:B------:R-:W-:Y:S01]  /*21b0*/  FFMA R23, R49, UR6, -R88.reuse ;  /* 0x0000000631177c23 */ /* 0x100fe20008000858 */
[----:B------:R-:W-:Y:S01]  /*21c0*/  @!P4 FMUL R9, R9, 0.5 ;  /* 0x3f0000000909c820 */ /* 0x000fe20000400000 */
[----:B------:R-:W-:Y:S01]  /*21d0*/  FMNMX R0, R46, R3, !PT ;  /* 0x000000032e007209 */ /* 0x000fe20007800000 */
[----:B------:R-:W2:Y:S01]  /*21e0*/  MUFU.EX2 R7, R7 ;  /* 0x0000000700077308 */ /* 0x000ea20000000800 */
[--C-:B------:R-:W-:Y:S01]  /*21f0*/  FFMA R12, R44, UR6, -R88.reuse ;  /* 0x000000062c0c7c23 */ /* 0x100fe20008000858 */
[----:B------:R-:W-:Y:S01]  /*2200*/  @!P6 FMUL R11, R11, 0.5 ;  /* 0x3f0000000b0be820 */ /* 0x000fe20000400000 */
[----:B------:R-:W-:Y:S01]  /*2210*/  FMNMX R3, R47, R0, !PT ;  /* 0x000000002f037209 */ /* 0x000fe20007800000 */
[--C-:B------:R-:W-:Y:S01]  /*2220*/  FFMA R14, R52, UR6, -R88.reuse ;  /* 0x00000006340e7c23 */ /* 0x100fe20008000858 */
[--C-:B------:R-:W-:Y:S01]  /*2230*/  FFMA R33, R60, UR6, -R88.reuse ;  /* 0x000000063c217c23 */ /* 0x100fe20008000858 */
[----:B------:R-:W-:Y:S01]  /*2240*/  @!P5 FMUL R28, R28, 0.5 ;  /* 0x3f0000001c1cd820 */ /* 0x000fe20000400000 */
[----:B------:R-:W-:Y:S01]  /*2250*/  FMNMX R0, R50, R3, !PT ;  /* 0x0000000332007209 */ /* 0x000fe20007800000 */
[----:B------:R-:W3:Y:S01]  /*2260*/  MUFU.EX2 R8, R8 ;  /* 0x0000000800087308 */ /* 0x000ee20000000800 */
[----:B-1----:R-:W-:Y:S01]  /*2270*/  @!P1 FMUL R24, R24, R24 ;  /* 0x0000001818189220 */ /* 0x002fe20000400000 */
[----:B------:R-:W-:Y:S01]  /*2280*/  FSETP.GEU.AND P1, PT, R10, -126, PT ;  /* 0xc2fc00000a00780b */ /* 0x000fe20003f2e000 */
[--C-:B------:R-:W-:Y:S01]  /*2290*/  FFMA R25, R53, UR6, -R88.reuse ;  /* 0x0000000635197c23 */ /* 0x100fe20008000858 */
[----:B------:R-:W-:Y:S01]  /*22a0*/  FMNMX R3, R51, R0, !PT ;  /* 0x0000000033037209 */ /* 0x000fe20007800000 */
[--C-:B------:R-:W-:Y:S01]  /*22b0*/  FFMA R40, R57, UR6, -R88.reuse ;  /* 0x0000000639287c23 */ /* 0x100fe20008000858 */
[--C-:B------:R-:W-:Y:S01]  /*22c0*/  FFMA R20, R61, UR6, -R88.reuse ;  /* 0x000000063d147c23 */ /* 0x100fe20008000858 */
[--C-:B------:R-:W-:Y:S01]  /*22d0*/  FFMA R29, R56, UR6, -R88.reuse ;  /* 0x00000006381d7c23 */ /* 0x100fe20008000858 */
[----:B------:R-:W1:Y:S01]  /*22e0*/  MUFU.EX2 R9, R9 ;  /* 0x0000000900097308 */ /* 0x000e620000000800 */
[----:B--2---:R-:W-:Y:S01]  /*22f0*/  @!P2 FMUL R7, R7, R7 ;  /* 0x000000070707a220 */ /* 0x004fe20000400000 */
[----:B------:R-:W-:Y:S01]  /*2300*/  FSETP.GEU.AND P2, PT, R13, -126, PT ;  /* 0xc2fc00000d00780b */ /* 0x000fe20003f4e000 */
[--C-:B------:R-:W-:Y:S01]  /*2310*/  FFMA R64, R64, UR6, -R88.reuse ;  /* 0x0000000640407c23 */ /* 0x100fe20008000858 */
[----:B------:R-:W-:Y:S01]  /*2320*/  FMNMX R0, R54, R3, !PT ;  /* 0x0000000336007209 */ /* 0x000fe20007800000 */
[--C-:B------:R-:W-:Y:S01]  /*2330*/  FFMA R72, R72, UR6, -R88.reuse ;  /* 0x0000000648487c23 */ /* 0x100fe20008000858 */
[--C-:B------:R-:W-:Y:S01]  /*2340*/  FFMA R65, R65, UR6, -R88.reuse ;  /* 0x0000000641417c23 */ /* 0x100fe20008000858 */
[----:B------:R-:W-:Y:S01]  /*2350*/  @!P1 FMUL R10, R10, 0.5 ;  /* 0x3f0000000a0a9820 */ /* 0x000fe20000400000 */
[----:B------:R-:W2:Y:S01]  /*2360*/  MUFU.EX2 R11, R11 ;  /* 0x0000000b000b7308 */ /* 0x000ea20000000800 */
[----:B---3--:R-:W-:Y:S01]  /*2370*/  @!P3 FMUL R8, R8, R8 ;  /* 0x000000080808b220 */ /* 0x008fe20000400000 */
[----:B------:R-:W-:Y:S01]  /*2380*/  FSETP.GEU.AND P3, PT, R32, -126, PT ;  /* 0xc2fc00002000780b */ /* 0x000fe20003f6e000 */
[--C-:B------:R-:W-:Y:S01]  /*2390*/  FFMA R69, R69, UR6, -R88.reuse ;  /* 0x0000000645457c23 */ /* 0x100fe20008000858 */
[----:B------:R-:W-:Y:S01]  /*23a0*/  FMNMX R3, R55, R0, !PT ;  /* 0x0000000037037209 */ /* 0x000fe20007800000 */
[--C-:B------:R-:W-:Y:S01]  /*23b0*/  FFMA R73, R73, UR6, -R88.reuse ;  /* 0x0000000649497c23 */ /* 0x100fe20008000858 */
[--C-:B------:R-:W-:Y:S01]  /*23c0*/  FFMA R76, R76, UR6, -R88.reuse ;  /* 0x000000064c4c7c23 */ /* 0x100fe20008000858 */
[----:B------:R-:W-:Y:S01]  /*23d0*/  @!P2 FMUL R13, R13, 0.5 ;  /* 0x3f0000000d0da820 */ /* 0x000fe20000400000 */
[----:B------:R-:W3:Y:S01]  /*23e0*/  MUFU.EX2 R10, R10 ;  /* 0x0000000a000a7308 */ /* 0x000ee20000000800 */
[----:B------:R-:W-:Y:S01]  /*23f0*/  FMNMX R0, R58, R3, !PT ;  /* 0x000000033a007209 */ /* 0x000fe20007800000 */
[----:B-1----:R-:W-:Y:S01]  /*2400*/  @!P4 FMUL R9, R9, R9 ;  /* 0x000000090909c220 */ /* 0x002fe20000400000 */
[----:B------:R-:W-:Y:S01]  /*2410*/  FSETP.GEU.AND P4, PT, R15, -126, PT ;  /* 0xc2fc00000f00780b */ /* 0x000fe20003f8e000 */
[--C-:B------:R-:W-:Y:S01]  /*2420*/  FFMA R81, R81, UR6, -R88.reuse ;  /* 0x0000000651517c23 */ /* 0x100fe20008000858 */
[----:B------:R-:W-:Y:S01]  /*2430*/  FMNMX R3, R59, R0, !PT ;  /* 0x000000003b037209 */ /* 0x000fe20007800000 */
[--C-:B------:R-:W-:Y:S01]  /*2440*/  FFMA R68, R68, UR6, -R88.reuse ;  /* 0x0000000644447c23 */ /* 0x100fe20008000858 */
[----:B------:R-:W-:Y:S01]  /*2450*/  @!P3 FMUL R32, R32, 0.5 ;  /* 0x3f0000002020b820 */ /* 0x000fe20000400000 */
[----:B------:R-:W1:Y:S01]  /*2460*/  MUFU.EX2 R13, R13 ;  /* 0x0000000d000d7308 */ /* 0x000e620000000800 */
[----:B------:R-:W-:Y:S01]  /*2470*/  FMNMX R0, R62, R3, !PT ;  /* 0x000000033e007209 */ /* 0x000fe20007800000 */
[----:B--2---:R-:W-:Y:S01]  /*2480*/  @!P6 FMUL R11, R11, R11 ;  /* 0x0000000b0b0be220 */ /* 0x004fe20000400000 */
[----:B------:R-:W-:Y:S01]  /*2490*/  FSETP.GEU.AND P6, PT, R21, -126, PT ;  /* 0xc2fc00001500780b */ /* 0x000fe20003fce000 */
[--C-:B------:R-:W-:Y:S01]  /*24a0*/  FFMA R77, R77, UR6, -R88.reuse ;  /* 0x000000064d4d7c23 */ /* 0x100fe20008000858 */
[----:B------:R-:W-:Y:S01]  /*24b0*/  FMNMX R3, R63, R0, !PT ;  /* 0x000000003f037209 */ /* 0x000fe20007800000 */
[--C-:B------:R-:W-:Y:S01]  /*24c0*/  FFMA R85, R85, UR6, -R88.reuse ;  /* 0x0000000655557c23 */ /* 0x100fe20008000858 */
[--C-:B------:R-:W-:Y:S01]  /*24d0*/  FFMA R80, R80, UR6, -R88.reuse ;  /* 0x0000000650507c23 */ /* 0x100fe20008000858 */
[----:B------:R-:W2:Y:S01]  /*24e0*/  MUFU.EX2 R28, R28 ;  /* 0x0000001c001c7308 */ /* 0x000ea20000000800 */
[----:B---3--:R-:W-:Y:S01]  /*24f0*/  @!P1 FMUL R10, R10, R10 ;  /* 0x0000000a0a0a9220 */ /* 0x008fe20000400000 */
[----:B------:R-:W-:Y:S01]  /*2500*/  FSETP.GEU.AND P1, PT, R36, -126, PT ;  /* 0xc2fc00002400780b */ /* 0x000fe20003f2e000 */
[----:B------:R-:W-:Y:S01]  /*2510*/  @!P4 FMUL R15, R15, 0.5 ;  /* 0x3f0000000f0fc820 */ /* 0x000fe20000400000 */
[----:B------:R-:W-:Y:S01]  /*2520*/  FMNMX R0, R66, R3, !PT ;  /* 0x0000000342007209 */ /* 0x000fe20007800000 */
[----:B------:R-:W-:-:S03]  /*2530*/  FFMA R84, R84, UR6, -R88 ;  /* 0x0000000654547c23 */ /* 0x000fc60008000858 */
[----:B------:R-:W3:Y:S01]  /*2540*/  MUFU.EX2 R32, R32 ;  /* 0x0000002000207308 */ /* 0x000ee20000000800 */
[----:B------:R-:W-:Y:S01]  /*2550*/  FMNMX R3, R67, R0, !PT ;  /* 0x0000000043037209 */ /* 0x000fe20007800000 */
[----:B------:R-:W-:Y:S01]  /*2560*/  @!P6 FMUL R21, R21, 0.5 ;  /* 0x3f0000001515e820 */ /* 0x000fe20000400000 */
[----:B-1----:R-:W-:Y:S01]  /*2570*/  @!P2 FMUL R13, R13, R13 ;  /* 0x0000000d0d0da220 */ /* 0x002fe20000400000 */
[----:B------:R-:W-:Y:S02]  /*2580*/  FSETP.GEU.AND P2, PT, R23, -126, PT ;  /* 0xc2fc00001700780b */ /* 0x000fe40003f4e000 */
[----:B------:R-:W-:Y:S01]  /*2590*/  FMNMX R0, R70, R3, !PT ;  /* 0x0000000346007209 */ /* 0x000fe20007800000 */
[----:B------:R-:W-:Y:S01]  /*25a0*/  @!P1 FMUL R36, R36, 0.5 ;  /* 0x3f00000024249820 */ /* 0x000fe20000400000 */
[----:B------:R-:W1:Y:S01]  /*25b0*/  MUFU.EX2 R15, R15 ;  /* 0x0000000f000f7308 */ /* 0x000e620000000800 */
[----:B--2---:R-:W-:Y:S01]  /*25c0*/  @!P5 FMUL R28, R28, R28 ;  /* 0x0000001c1c1cd220 */ /* 0x004fe20000400000 */
[----:B------:R-:W-:-:S02]  /*25d0*/  FMNMX R3, R71, R0, !PT ;  /* 0x0000000047037209 */ /* 0x000fc40007800000 */
[----:B------:R-:W-:Y:S02]  /*25e0*/  FSETP.GEU.AND P5, PT, R12, -126, PT ;  /* 0xc2fc00000c00780b */ /* 0x000fe40003fae000 */
[----:B------:R-:W-:Y:S02]  /*25f0*/  FMNMX R0, R74, R3, !PT ;  /* 0x000000034a007209 */ /* 0x000fe40007800000 */
[----:B------:R-:W2:Y:S01]  /*2600*/  MUFU.EX2 R36, R36 ;  /* 0x0000002400247308 */ /* 0x000ea20000000800 */
[----:B---3--:R-:W-:Y:S01]  /*2610*/  @!P3 FMUL R32, R32, R32 ;  /* 0x000000202020b220 */ /* 0x008fe20000400000 */
[----:B------:R-:W-:Y:S01]  /*2620*/  FSETP.GEU.AND P3, PT, R14, -126, PT ;  /* 0xc2fc00000e00780b */ /* 0x000fe20003f6e000 */
[----:B------:R-:W-:Y:S01]  /*2630*/  @!P2 FMUL R23, R23, 0.5 ;  /* 0x3f0000001717a820 */ /* 0x000fe20000400000 */
[----:B------:R-:W-:-:S04]  /*2640*/  FMNMX R3, R75, R0, !PT ;  /* 0x000000004b037209 */ /* 0x000fc80007800000 */
[----:B------:R-:W3:Y:S01]  /*2650*/  MUFU.EX2 R21, R21 ;  /* 0x0000001500157308 */ /* 0x000ee20000000800 */
[----:B------:R-:W-:Y:S01]  /*2660*/  FMNMX R0, R78, R3, !PT ;  /* 0x000000034e007209 */ /* 0x000fe20007800000 */
[----:B-1----:R-:W-:Y:S01]  /*2670*/  @!P4 FMUL R15, R15, R15 ;  /* 0x0000000f0f0fc220 */ /* 0x002fe20000400000 */
[----:B------:R-:W-:Y:S01]  /*2680*/  FSETP.GEU.AND P4, PT, R25, -126, PT ;  /* 0xc2fc00001900780b */ /* 0x000fe20003f8e000 */
[----:B------:R-:W-:Y:S01]  /*2690*/  @!P5 FMUL R12, R12, 0.5 ;  /* 0x3f0000000c0cd820 */ /* 0x000fe20000400000 */
[----:B------:R-:W-:Y:S02]  /*26a0*/  FMNMX R3, R79, R0, !PT ;  /* 0x000000004f037209 */ /* 0x000fe40007800000 */
[----:B------:R-:W-:Y:S01]  /*26b0*/  @!P3 FMUL R14, R14, 0.5 ;  /* 0x3f0000000e0eb820 */ /* 0x000fe20000400000 */
[----:B------:R-:W1:Y:S01]  /*26c0*/  MUFU.EX2 R23, R23 ;  /* 0x0000001700177308 */ /* 0x000e620000000800 */
[----:B--2---:R-:W-:Y:S01]  /*26d0*/  @!P1 FMUL R36, R36, R36 ;  /* 0x0000002424249220 */ /* 0x004fe20000400000 */
[----:B------:R-:W-:-:S02]  /*26e0*/  FSETP.GEU.AND P1, PT, R33, -126, PT ;  /* 0xc2fc00002100780b */ /* 0x000fc40003f2e000 */
[----:B------:R-:W-:-:S04]  /*26f0*/  FMNMX R0, R82, R3, !PT ;  /* 0x0000000352007209 */ /* 0x000fc80007800000 */
[----:B------:R-:W2:Y:S01]  /*2700*/  MUFU.EX2 R12, R12 ;  /* 0x0000000c000c7308 */ /* 0x000ea20000000800 */
[----:B---3--:R-:W-:Y:S01]  /*2710*/  @!P6 FMUL R21, R21, R21 ;  /* 0x000000151515e220 */ /* 0x008fe20000400000 */
[----:B------:R-:W-:Y:S01]  /*2720*/  FSETP.GEU.AND P6, PT, R40, -126, PT ;  /* 0xc2fc00002800780b */ /* 0x000fe20003fce000 */
[----:B------:R-:W-:Y:S01]  /*2730*/  @!P4 FMUL R25, R25, 0.5 ;  /* 0x3f0000001919c820 */ /* 0x000fe20000400000 */
[----:B------:R-:W-:-:S03]  /*2740*/  FMNMX R3, R83, R0, !PT ;  /* 0x0000000053037209 */ /* 0x000fc60007800000 */
[----:B------:R-:W-:Y:S01]  /*2750*/  @!P1 FMUL R33, R33, 0.5 ;  /* 0x3f00000021219820 */ /* 0x000fe20000400000 */
[----:B------:R-:W3:Y:S01]  /*2760*/  MUFU.EX2 R14, R14 ;  /* 0x0000000e000e7308 */ /* 0x000ee20000000800 */
[----:B------:R-:W-:Y:S01]  /*2770*/  FMNMX R0, R86, R3, !PT ;  /* 0x0000000356007209 */ /* 0x000fe20007800000 */
[----:B-1----:R-:W-:Y:S01]  /*2780*/  @!P2 FMUL R23, R23, R23 ;  /* 0x000000171717a220 */ /* 0x002fe20000400000 */
[----:B------:R-:W-:Y:S02]  /*2790*/  FSETP.GEU.AND P2, PT, R20, -126, PT ;  /* 0xc2fc00001400780b */ /* 0x000fe40003f4e000 */
[----:B------:R-:W-:Y:S02]  /*27a0*/  FMNMX R0, R87, R0, !PT ;  /* 0x0000000057007209 */ /* 0x000fe40007800000 */
[----:B------:R-:W-:Y:S01]  /*27b0*/  @!P6 FMUL R40, R40, 0.5 ;  /* 0x3f0000002828e820 */ /* 0x000fe20000400000 */
[----:B------:R-:W1:Y:S01]  /*27c0*/  MUFU.EX2 R33, R33 ;  /* 0x0000002100217308 */ /* 0x000e620000000800 */
[----:B--2---:R-:W-:Y:S01]  /*27d0*/  @!P5 FMUL R12, R12, R12 ;  /* 0x0000000c0c0cd220 */ /* 0x004fe20000400000 */
[----:B------:R-:W2:Y:S01]  /*27e0*/  SHFL.BFLY PT, R3, R0, 0x1, 0x1f ;  /* 0x0c201f0000037f89 */ /* 0x000ea200000e0000 */
[----:B------:R-:W-:-:S05]  /*27f0*/  FSETP.GEU.AND P5, PT, R29, -126, PT ;  /* 0xc2fc00001d00780b */ /* 0x000fca0003fae000 */
[----:B------:R-:W4:Y:S01]  /*2800*/  MUFU.EX2 R25, R25 ;  /* 0x0000001900197308 */ /* 0x000f220000000800 */
[----:B---3--:R-:W-:Y:S01]  /*2810*/  @!P3 FMUL R14, R14, R14 ;  /* 0x0000000e0e0eb220 */ /* 0x008fe20000400000 */
[----:B------:R-:W-:Y:S01]  /*2820*/  FSETP.GEU.AND P3, PT, R64, -126, PT ;  /* 0xc2fc00004000780b */ /* 0x000fe20003f6e000 */
[----:B------:R-:W-:-:S05]  /*2830*/  @!P2 FMUL R20, R20, 0.5 ;  /* 0x3f0000001414a820 */ /* 0x000fca0000400000 */
[----:B------:R-:W3:Y:S01]  /*2840*/  MUFU.EX2 R40, R40 ;  /* 0x0000002800287308 */ /* 0x000ee20000000800 */
[----:B-1----:R-:W-:Y:S01]  /*2850*/  @!P1 FMUL R33, R33, R33 ;  /* 0x0000002121219220 */ /* 0x002fe20000400000 */
[----:B------:R-:W-:Y:S01]  /*2860*/  FSETP.GEU.AND P1, PT, R72, -126, PT ;  /* 0xc2fc00004800780b */ /* 0x000fe20003f2e000 */
[----:B------:R-:W-:-:S04]  /*2870*/  @!P5 FMUL R29, R29, 0.5 ;  /* 0x3f0000001d1dd820 */ /* 0x000fc80000400000 */
[----:B------:R-:W-:Y:S01]  /*2880*/  @!P3 FMUL R64, R64, 0.5 ;  /* 0x3f0000004040b820 */ /* 0x000fe20000400000 */
[----:B------:R-:W1:Y:S01]  /*2890*/  MUFU.EX2 R20, R20 ;  /* 0x0000001400147308 */ /* 0x000e620000000800 */
[----:B----4-:R-:W-:Y:S01]  /*28a0*/  @!P4 FMUL R25, R25, R25 ;  /* 0x000000191919c220 */ /* 0x010fe20000400000 */
[----:B------:R-:W-:Y:S02]  /*28b0*/  FSETP.GEU.AND P4, PT, R65, -126, PT ;  /* 0xc2fc00004100780b */ /* 0x000fe40003f8e000 */
[----:B--2---:R-:W-:-:S03]  /*28c0*/  FMNMX R3, R0, R3, !PT ;  /* 0x0000000300037209 */ /* 0x004fc60007800000 */
[----:B------:R-:W-:Y:S01]  /*28d0*/  @!P1 FMUL R72, R72, 0.5 ;  /* 0x3f00000048489820 */ /* 0x000fe20000400000 */
[----:B------:R-:W2:Y:S01]  /*28e0*/  MUFU.EX2 R37, R64 ;  /* 0x0000004000257308 */ /* 0x000ea20000000800 */
[----:B---3--:R-:W-:Y:S01]  /*28f0*/  @!P6 FMUL R40, R40, R40 ;  /* 0x000000282828e220 */ /* 0x008fe20000400000 */
[----:B------:R-:W-:Y:S01]  /*2900*/  FSETP.GEU.AND P6, PT, R69, -126, PT ;  /* 0xc2fc00004500780b */ /* 0x000fe20003fce000 */
[----:B------:R-:W3:Y:S04]  /*2910*/  SHFL.BFLY PT, R6, R3, 0x2, 0x1f ;  /* 0x0c401f0003067f89 */ /* 0x000ee800000e0000 */
[----:B------:R-:W-:Y:S01]  /*2920*/  @!P4 FMUL R65, R65, 0.5 ;  /* 0x3f0000004141c820 */ /* 0x000fe20000400000 */
[----:B------:R-:W4:Y:S01]  /*2930*/  MUFU.EX2 R45, R72 ;  /* 0x00000048002d7308 */ /* 0x000f220000000800 */
[----:B-1----:R-:W-:Y:S01]  /*2940*/  @!P2 FMUL R20, R20, R20 ;  /* 0x000000141414a220 */ /* 0x002fe20000400000 */
[----:B------:R-:W-:-:S05]  /*2950*/  FSETP.GEU.AND P2, PT, R73, -126, PT ;  /* 0xc2fc00004900780b */ /* 0x000fca0003f4e000 */
[----:B------:R-:W-:Y:S01]  /*2960*/  @!P6 FMUL R69, R69, 0.5 ;  /* 0x3f0000004545e820 */ /* 0x000fe20000400000 */
[----:B------:R-:W1:Y:S01]  /*2970*/  MUFU.EX2 R29, R29 ;  /* 0x0000001d001d7308 */ /* 0x000e620000000800 */
[----:B--2---:R-:W-:Y:S01]  /*2980*/  @!P3 FMUL R37, R37, R37 ;  /* 0x000000252525b220 */ /* 0x004fe20000400000 */
[----:B------:R-:W-:-:S05]  /*2990*/  FSETP.GEU.AND P3, PT, R76, -126, PT ;  /* 0xc2fc00004c00780b */ /* 0x000fca0003f6e000 */
[----:B------:R-:W-:Y:S01]  /*29a0*/  @!P2 FMUL R73, R73, 0.5 ;  /* 0x3f0000004949a820 */ /* 0x000fe20000400000 */
[----:B------:R-:W2:Y:S01]  /*29b0*/  MUFU.EX2 R44, R65 ;  /* 0x00000041002c7308 */ /* 0x000ea20000000800 */
[----:B----4-:R-:W-:Y:S01]  /*29c0*/  @!P1 FMUL R45, R45, R45 ;  /* 0x0000002d2d2d9220 */ /* 0x010fe20000400000 */
[----:B------:R-:W-:Y:S02]  /*29d0*/  FSETP.GEU.AND P1, PT, R81, -126, PT ;  /* 0xc2fc00005100780b */ /* 0x000fe40003f2e000 */
[----:B---3--:R-:W-:-:S03]  /*29e0*/  FMNMX R6, R3, R6, !PT ;  /* 0x0000000603067209 */ /* 0x008fc60007800000 */
[----:B------:R-:W-:Y:S01]  /*29f0*/  @!P3 FMUL R76, R76, 0.5 ;  /* 0x3f0000004c4cb820 */ /* 0x000fe20000400000 */
[----:B------:R-:W3:Y:S01]  /*2a00*/  MUFU.EX2 R48, R69 ;  /* 0x0000004500307308 */ /* 0x000ee20000000800 */
        /* <DEDUP_REMOVED lines=8> */
[----:B---3--:R-:W-:Y:S01]  /*2a90*/  @!P6 FMUL R48, R48, R48 ;  /* 0x000000303030e220 */ /* 0x008fe20000400000 */
[----:B------:R-:W-:-:S04]  /*2aa0*/  FSETP.NEU.AND P6, PT, R6, -INF , PT ;  /* 0xff8000000600780b */ /* 0x000fc80003fcd000 */
[----:B------:R-:W-:Y:S01]  /*2ab0*/  FSEL R0, R6, RZ, P6 ;  /* 0x000000ff06007208 */ /* 0x000fe20003000000 */
[----:B------:R-:W-:Y:S01]  /*2ac0*/  @!P4 FMUL R77, R77, 0.5 ;  /* 0x3f0000004d4dc820 */ /* 0x000fe20000400000 */
[----:B------:R-:W3:Y:S01]  /*2ad0*/  MUFU.EX2 R60, R81 ;  /* 0x00000051003c7308 */ /* 0x000ee20000000800 */
[----:B-1----:R-:W-:Y:S01]  /*2ae0*/  @!P2 FMUL R52, R52, R52 ;  /* 0x000000343434a220 */ /* 0x002fe20000400000 */
[----:B------:R-:W-:Y:S01]  /*2af0*/  FSETP.GEU.AND P2, PT, R85, -126, PT ;  /* 0xc2fc00005500780b */ /* 0x000fe20003f4e000 */
[----:B------:R-:W-:Y:S01]  /*2b00*/  FMUL R0, R0, UR6 ;  /* 0x0000000600007c20 */ /* 0x000fe20008400000 */
[----:B------:R-:W-:-:S03]  /*2b10*/  FSETP.GEU.AND P6, PT, R84, -126, PT ;  /* 0xc2fc00005400780b */ /* 0x000fc60003fce000 */
[--C-:B------:R-:W-:Y:S01]  /*2b20*/  FFMA R26, R26, UR6, -R0.reuse ;  /* 0x000000061a1a7c23 */ /* 0x100fe20008000800 */
[----:B------:R-:W1:Y:S01]  /*2b30*/  MUFU.EX2 R41, R68 ;  /* 0x0000004400297308 */ /* 0x000e620000000800 */
[--C-:B------:R-:W-:Y:S01]  /*2b40*/  FFMA R57, R31, UR6, -R0.reuse ;  /* 0x000000061f397c23 */ /* 0x100fe20008000800 */
[----:B--2---:R-:W-:Y:S01]  /*2b50*/  @!P3 FMUL R49, R49, R49 ;  /* 0x000000313131b220 */ /* 0x004fe20000400000 */
[--C-:B------:R-:W-:Y:S01]  /*2b60*/  FFMA R3, R27, UR6, -R0.reuse ;  /* 0x000000061b037c23 */ /* 0x100fe20008000800 */
[----:B------:R-:W-:Y:S01]  /*2b70*/  FSETP.GEU.AND P3, PT, R26, -126, PT ;  /* 0xc2fc00001a00780b */ /* 0x000fe20003f6e000 */
[--C-:B------:R-:W-:Y:S01]  /*2b80*/  FFMA R61, R35, UR6, -R0.reuse ;  /* 0x00000006233d7c23 */ /* 0x100fe20008000800 */
[--C-:B------:R-:W-:Y:S01]  /*2b90*/  FFMA R38, R38, UR6, -R0.reuse ;  /* 0x0000000626267c23 */ /* 0x100fe20008000800 */
[----:B------:R-:W-:Y:S01]  /*2ba0*/  @!P2 FMUL R85, R85, 0.5 ;  /* 0x3f0000005555a820 */ /* 0x000fe20000400000 */
[----:B------:R-:W2:Y:S01]  /*2bb0*/  MUFU.EX2 R56, R77 ;  /* 0x0000004d00387308 */ /* 0x000ea20000000800 */
[----:B---3--:R-:W-:Y:S01]  /*2bc0*/  @!P1 FMUL R60, R60, R60 ;  /* 0x0000003c3c3c9220 */ /* 0x008fe20000400000 */
[----:B------:R-:W-:Y:S01]  /*2bd0*/  FSETP.GEU.AND P1, PT, R57, -126, PT ;  /* 0xc2fc00003900780b */ /* 0x000fe20003f2e000 */
[----:B------:R-:W-:Y:S01]  /*2be0*/  @!P6 FMUL R84, R84, 0.5 ;  /* 0x3f0000005454e820 */ /* 0x000fe20000400000 */
[--C-:B------:R-:W-:Y:S01]  /*2bf0*/  FFMA R30, R30, UR6, -R0.reuse ;  /* 0x000000061e1e7c23 */ /* 0x100fe20008000800 */
[--C-:B------:R-:W-:Y:S01]  /*2c00*/  FFMA R34, R34, UR6, -R0.reuse ;  /* 0x0000000622227c23 */ /* 0x100fe20008000800 */
[--C-:B------:R-:W-:Y:S01]  /*2c10*/  FFMA R50, R50, UR6, -R0.reuse ;  /* 0x0000000632327c23 */ /* 0x100fe20008000800 */
[--C-:B------:R-:W-:Y:S01]  /*2c20*/  FFMA R42, R42, UR6, -R0.reuse ;  /* 0x000000062a2a7c23 */ /* 0x100fe20008000800 */
[----:B------:R-:W3:Y:S01]  /*2c30*/  MUFU.EX2 R64, R85 ;  /* 0x0000005500407308 */ /* 0x000ee20000000800 */
[----:B-1----:R-:W-:Y:S01]  /*2c40*/  @!P5 FMUL R41, R41, R41 ;  /* 0x000000292929d220 */ /* 0x002fe20000400000 */
[----:B------:R-:W-:Y:S01]  /*2c50*/  FSETP.GEU.AND P5, PT, R80, -126, PT ;  /* 0xc2fc00005000780b */ /* 0x000fe20003fae000 */
[----:B------:R-:W-:Y:S01]  /*2c60*/  @!P3 FMUL R26, R26, 0.5 ;  /* 0x3f0000001a1ab820 */ /* 0x000fe20000400000 */
[--C-:B------:R-:W-:Y:S01]  /*2c70*/  FFMA R46, R46, UR6, -R0.reuse ;  /* 0x000000062e2e7c23 */ /* 0x100fe20008000800 */
[--C-:B------:R-:W-:Y:S01]  /*2c80*/  FFMA R67, R67, UR6, -R0.reuse ;  /* 0x0000000643437c23 */ /* 0x100fe20008000800 */
[--C-:B------:R-:W-:Y:S01]  /*2c90*/  FFMA R54, R54, UR6, -R0.reuse ;  /* 0x0000000636367c23 */ /* 0x100fe20008000800 */
[----:B------:R-:W-:Y:S01]  /*2ca0*/  @!P1 FMUL R57, R57, 0.5 ;  /* 0x3f00000039399820 */ /* 0x000fe20000400000 */
[----:B------:R1:W4:Y:S01]  /*2cb0*/  MUFU.EX2 R31, R26 ;  /* 0x0000001a001f7308 */ /* 0x0003220000000800 */
[----:B--2---:R-:W-:Y:S01]  /*2cc0*/  @!P4 FMUL R56, R56, R56 ;  /* 0x000000383838c220 */ /* 0x004fe20000400000 */
[----:B------:R-:W-:Y:S01]  /*2cd0*/  FSETP.GEU.AND P4, PT, R3, -126, PT ;  /* 0xc2fc00000300780b */ /* 0x000fe20003f8e000 */
[--C-:B------:R-:W-:Y:S01]  /*2ce0*/  FFMA R63, R63, UR6, -R0.reuse ;  /* 0x000000063f3f7c23 */ /* 0x100fe20008000800 */
[--C-:B------:R-:W-:Y:S01]  /*2cf0*/  FFMA R59, R59, UR6, -R0.reuse ;  /* 0x000000063b3b7c23 */ /* 0x100fe20008000800 */
[--C-:B------:R-:W-:Y:S01]  /*2d00*/  FFMA R75, R75, UR6, -R0.reuse ;  /* 0x000000064b4b7c23 */ /* 0x100fe20008000800 */
[--C-:B------:R-:W-:Y:S01]  /*2d10*/  FFMA R83, R83, UR6, -R0.reuse ;  /* 0x0000000653537c23 */ /* 0x100fe20008000800 */
[----:B------:R-:W-:Y:S01]  /*2d20*/  @!P5 FMUL R80, R80, 0.5 ;  /* 0x3f0000005050d820 */ /* 0x000fe20000400000 */
[----:B------:R-:W2:Y:S01]  /*2d30*/  MUFU.EX2 R72, R57 ;  /* 0x0000003900487308 */ /* 0x000ea20000000800 */
[--C-:B-1----:R-:W-:Y:S01]  /*2d40*/  FFMA R26, R43, UR6, -R0.reuse ;  /* 0x000000062b1a7c23 */ /* 0x102fe20008000800 */
[----:B---3--:R-:W-:Y:S01]  /*2d50*/  @!P2 FMUL R64, R64, R64 ;  /* 0x000000404040a220 */ /* 0x008fe20000400000 */
[----:B------:R-:W-:Y:S01]  /*2d60*/  FSETP.GEU.AND P2, PT, R61, -126, PT ;  /* 0xc2fc00003d00780b */ /* 0x000fe20003f4e000 */
[--C-:B------:R-:W-:Y:S01]  /*2d70*/  FFMA R71, R71, UR6, -R0.reuse ;  /* 0x0000000647477c23 */ /* 0x100fe20008000800 */
[--C-:B------:R-:W-:Y:S01]  /*2d80*/  FFMA R79, R79, UR6, -R0.reuse ;  /* 0x000000064f4f7c23 */ /* 0x100fe20008000800 */
[--C-:B------:R-:W-:Y:S01]  /*2d90*/  FFMA R78, R78, UR6, -R0.reuse ;  /* 0x000000064e4e7c23 */ /* 0x100fe20008000800 */
[----:B------:R-:W-:Y:S01]  /*2da0*/  @!P4 FMUL R3, R3, 0.5 ;  /* 0x3f0000000303c820 */ /* 0x000fe20000400000 */
[----:B------:R-:W1:Y:S01]  /*2db0*/  MUFU.EX2 R53, R80 ;  /* 0x0000005000357308 */ /* 0x000e620000000800 */
[----:B----4-:R-:W-:Y:S01]  /*2dc0*/  @!P3 FMUL R31, R31, R31 ;  /* 0x0000001f1f1fb220 */ /* 0x010fe20000400000 */
[----:B------:R-:W-:Y:S01]  /*2dd0*/  FSETP.GEU.AND P3, PT, R38, -126, PT ;  /* 0xc2fc00002600780b */ /* 0x000fe20003f6e000 */
[----:B------:R-:W-:Y:S01]  /*2de0*/  FFMA R86, R86, UR6, -R0 ;  /* 0x0000000656567c23 */ /* 0x000fe20008000800 */
[----:B------:R-:W-:-:S04]  /*2df0*/  FADD R65, R23, R60 ;  /* 0x0000003c17417221 */ /* 0x000fc80000000000 */
[----:B------:R3:W4:Y:S01]  /*2e00*/  MUFU.EX2 R68, R3 ;  /* 0x0000000300447308 */ /* 0x0007220000000800 */
[----:B--2---:R-:W-:Y:S01]  /*2e10*/  @!P1 FMUL R72, R72, R72 ;  /* 0x0000004848489220 */ /* 0x004fe20000400000 */
[----:B------:R-:W-:Y:S01]  /*2e20*/  FSETP.GEU.AND P1, PT, R26, -126, PT ;  /* 0xc2fc00001a00780b */ /* 0x000fe20003f2e000 */
[----:B------:R-:W-:-:S04]  /*2e30*/  @!P2 FMUL R61, R61, 0.5 ;  /* 0x3f0000003d3da820 */ /* 0x000fc80000400000 */
[----:B------:R-:W-:Y:S01]  /*2e40*/  @!P3 FMUL R38, R38, 0.5 ;  /* 0x3f0000002626b820 */ /* 0x000fe20000400000 */
[----:B------:R-:W2:Y:S01]  /*2e50*/  MUFU.EX2 R27, R84 ;  /* 0x00000054001b7308 */ /* 0x000ea20000000800 */
[----:B-1----:R-:W-:Y:S01]  /*2e60*/  @!P5 FMUL R53, R53, R53 ;  /* 0x000000353535d220 */ /* 0x002fe20000400000 */
[----:B------:R-:W-:Y:S01]  /*2e70*/  FSETP.GEU.AND P5, PT, R30, -126, PT ;  /* 0xc2fc00001e00780b */ /* 0x000fe20003fae000 */
[----:B---3--:R-:W-:-:S04]  /*2e80*/  FFMA R3, R39, UR6, -R0 ;  /* 0x0000000627037c23 */ /* 0x008fc80008000800 */
[----:B------:R-:W-:Y:S01]  /*2e90*/  @!P1 FMUL R26, R26, 0.5 ;  /* 0x3f0000001a1a9820 */ /* 0x000fe20000400000 */
[----:B------:R1:W3:Y:S01]  /*2ea0*/  MUFU.EX2 R76, R61 ;  /* 0x0000003d004c7308 */ /* 0x0002e20000000800 */
[----:B----4-:R-:W-:Y:S01]  /*2eb0*/  @!P4 FMUL R68, R68, R68 ;  /* 0x000000444444c220 */ /* 0x010fe20000400000 */
[----:B------:R-:W-:-:S05]  /*2ec0*/  FSETP.GEU.AND P4, PT, R3, -126, PT ;  /* 0xc2fc00000300780b */ /* 0x000fca0003f8e000 */
[----:B------:R-:W-:Y:S01]  /*2ed0*/  @!P5 FMUL R30, R30, 0.5 ;  /* 0x3f0000001e1ed820 */ /* 0x000fe20000400000 */
[----:B------:R-:W4:Y:S01]  /*2ee0*/  MUFU.EX2 R43, R38 ;  /* 0x00000026002b7308 */ /* 0x000f220000000800 */
[----:B--2---:R-:W-:Y:S01]  /*2ef0*/  @!P6 FMUL R27, R27, R27 ;  /* 0x0000001b1b1be220 */ /* 0x004fe20000400000 */
[----:B------:R-:W-:Y:S01]  /*2f00*/  FSETP.GEU.AND P6, PT, R34, -126, PT ;  /* 0xc2fc00002200780b */ /* 0x000fe20003fce000 */
[----:B-1----:R-:W-:Y:S01]  /*2f10*/  FADD R61, R36, R53 ;  /* 0x00000035243d7221 */ /* 0x002fe20000000000 */
[----:B------:R-:W-:-:S03]  /*2f20*/  F2FP.F16.F32.PACK_AB R36, R23, R36 ;  /* 0x000000241724723e */ /* 0x000fc600000000ff */
[----:B------:R-:W-:Y:S01]  /*2f30*/  @!P4 FMUL R3, R3, 0.5 ;  /* 0x3f0000000303c820 */ /* 0x000fe20000400000 */
[----:B------:R1:W2:Y:S01]  /*2f40*/  MUFU.EX2 R84, R26 ;  /* 0x0000001a00547308 */ /* 0x0002a20000000800 */
[----:B---3--:R-:W-:-:S06]  /*2f50*/  @!P2 FMUL R76, R76, R76 ;  /* 0x0000004c4c4ca220 */ /* 0x008fcc0000400000 */
[----:B------:R-:W-:Y:S01]  /*2f60*/  @!P6 FMUL R34, R34, 0.5 ;  /* 0x3f0000002222e820 */ /* 0x000fe20000400000 */
[----:B------:R3:W5:Y:S01]  /*2f70*/  MUFU.EX2 R35, R30 ;  /* 0x0000001e00237308 */ /* 0x0007620000000800 */
[----:B-1----:R-:W-:Y:S01]  /*2f80*/  FFMA R26, R55, UR6, -R0 ;  /* 0x00000006371a7c23 */ /* 0x002fe20008000800 */
[----:B----4-:R-:W-:Y:S01]  /*2f90*/  @!P3 FMUL R43, R43, R43 ;  /* 0x0000002b2b2bb220 */ /* 0x010fe20000400000 */
[----:B------:R-:W-:-:S05]  /*2fa0*/  FSETP.GEU.AND P3, PT, R50, -126, PT ;  /* 0xc2fc00003200780b */ /* 0x000fca0003f6e000 */
[----:B------:R1:W4:Y:S01]  /*2fb0*/  MUFU.EX2 R80, R3 ;  /* 0x0000000300507308 */ /* 0x0003220000000800 */
[----:B---3--:R-:W-:Y:S01]  /*2fc0*/  FFMA R30, R47, UR6, -R0 ;  /* 0x000000062f1e7c23 */ /* 0x008fe20008000800 */
[----:B--2---:R-:W-:Y:S01]  /*2fd0*/  @!P1 FMUL R84, R84, R84 ;  /* 0x0000005454549220 */ /* 0x004fe20000400000 */
[----:B------:R-:W-:-:S03]  /*2fe0*/  FSETP.GEU.AND P1, PT, R26, -126, PT ;  /* 0xc2fc00001a00780b */ /* 0x000fc60003f2e000 */
[----:B------:R-:W-:Y:S02]  /*2ff0*/  FSETP.GEU.AND P2, PT, R30, -126, PT ;  /* 0xc2fc00001e00780b */ /* 0x000fe40003f4e000 */
[----:B------:R2:W3:Y:S01]  /*3000*/  MUFU.EX2 R39, R34 ;  /* 0x0000002200277308 */ /* 0x0004e20000000800 */
[----:B-----5:R-:W-:Y:S01]  /*3010*/  @!P5 FMUL R35, R35, R35 ;  /* 0x000000232323d220 */ /* 0x020fe20000400000 */
[----:B------:R-:W-:Y:S01]  /*3020*/  FSETP.GEU.AND P5, PT, R42, -126, PT ;  /* 0xc2fc00002a00780b */ /* 0x000fe20003fae000 */
[----:B-1----:R-:W-:Y:S01]  /*3030*/  FFMA R3, R51, UR6, -R0 ;  /* 0x0000000633037c23 */ /* 0x002fe20008000800 */
[----:B------:R-:W-:-:S04]  /*3040*/  @!P3 FMUL R50, R50, 0.5 ;  /* 0x3f0000003232b820 */ /* 0x000fc80000400000 */
[----:B------:R-:W-:Y:S01]  /*3050*/  @!P1 FMUL R26, R26, 0.5 ;  /* 0x3f0000001a1a9820 */ /* 0x000fe20000400000 */
[----:B----4-:R-:W-:Y:S01]  /*3060*/  @!P4 FMUL R80, R80, R80 ;  /* 0x000000505050c220 */ /* 0x010fe20000400000 */
[----:B------:R-:W-:Y:S01]  /*3070*/  FSETP.GEU.AND P4, PT, R3, -126, PT ;  /* 0xc2fc00000300780b */ /* 0x000fe20003f8e000 */
[----:B------:R-:W-:Y:S01]  /*3080*/  @!P2 FMUL R30, R30, 0.5 ;  /* 0x3f0000001e1ea820 */ /* 0x000fe20000400000 */
[----:B------:R-:W1:Y:S01]  /*3090*/  MUFU.EX2 R55, R50 ;  /* 0x0000003200377308 */ /* 0x000e620000000800 */
[----:B--2---:R-:W-:Y:S02]  /*30a0*/  FFMA R34, R58, UR6, -R0 ;  /* 0x000000063a227c23 */ /* 0x004fe40008000800 */
[----:B------:R-:W-:Y:S01]  /*30b0*/  @!P5 FMUL R42, R42, 0.5 ;  /* 0x3f0000002a2ad820 */ /* 0x000fe20000400000 */
[----:B---3--:R-:W-:Y:S01]  /*30c0*/  @!P6 FMUL R39, R39, R39 ;  /* 0x000000272727e220 */ /* 0x008fe20000400000 */
[----:B------:R-:W-:-:S03]  /*30d0*/  FSETP.GEU.AND P6, PT, R46, -126, PT ;  /* 0xc2fc00002e00780b */ /* 0x000fc60003fce000 */
[----:B------:R2:W3:Y:S03]  /*30e0*/  MUFU.EX2 R88, R30 ;  /* 0x0000001e00587308 */ /* 0x0004e60000000800 */
[----:B------:R-:W-:-:S05]  /*30f0*/  @!P4 FMUL R3, R3, 0.5 ;  /* 0x3f0000000303c820 */ /* 0x000fca0000400000 */
[----:B------:R-:W4:Y:S01]  /*3100*/  MUFU.EX2 R47, R42 ;  /* 0x0000002a002f7308 */ /* 0x000f220000000800 */
[----:B--2---:R-:W-:Y:S01]  /*3110*/  FFMA R30, R62, UR6, -R0 ;  /* 0x000000063e1e7c23 */ /* 0x004fe20008000800 */
[----:B-1----:R-:W-:Y:S01]  /*3120*/  @!P3 FMUL R55, R55, R55 ;  /* 0x000000373737b220 */ /* 0x002fe20000400000 */
[----:B------:R-:W-:-:S03]  /*3130*/  @!P6 FMUL R46, R46, 0.5 ;  /* 0x3f0000002e2ee820 */ /* 0x000fc60000400000 */
[----:B------:R-:W-:Y:S02]  /*3140*/  FSETP.GEU.AND P3, PT, R30, -126, PT ;  /* 0xc2fc00001e00780b */ /* 0x000fe40003f6e000 */
[----:B------:R1:W2:Y:S01]  /*3150*/  MUFU.EX2 R62, R26 ;  /* 0x0000001a003e7308 */ /* 0x0002a20000000800 */
[----:B---3--:R-:W-:Y:S01]  /*3160*/  @!P2 FMUL R88, R88, R88 ;  /* 0x000000585858a220 */ /* 0x008fe20000400000 */
[----:B------:R-:W-:-:S06]  /*3170*/  FSETP.GEU.AND P2, PT, R59, -126, PT ;  /* 0xc2fc00003b00780b */ /* 0x000fcc0003f4e000 */
[----:B------:R3:W5:Y:S01]  /*3180*/  MUFU.EX2 R58, R3 ;  /* 0x00000003003a7308 */ /* 0x0007620000000800 */
[----:B----4-:R-:W-:Y:S01]  /*3190*/  @!P5 FMUL R47, R47, R47 ;  /* 0x0000002f2f2fd220 */ /* 0x010fe20000400000 */
[----:B------:R-:W-:Y:S01]  /*31a0*/  FSETP.GEU.AND P5, PT, R54, -126, PT ;  /* 0xc2fc00003600780b */ /* 0x000fe20003fae000 */
[----:B------:R-:W-:Y:S01]  /*31b0*/  @!P3 FMUL R30, R30, 0.5 ;  /* 0x3f0000001e1eb820 */ /* 0x000fe20000400000 */
[----:B-1----:R-:W-:-:S03]  /*31c0*/  FFMA R26, R70, UR6, -R0 ;  /* 0x00000006461a7c23 */ /* 0x002fc60008000800 */
[----:B------:R-:W-:Y:S01]  /*31d0*/  @!P2 FMUL R59, R59, 0.5 ;  /* 0x3f0000003b3ba820 */ /* 0x000fe20000400000 */
[----:B------:R-:W1:Y:S01]  /*31e0*/  MUFU.EX2 R51, R46 ;  /* 0x0000002e00337308 */ /* 0x000e620000000800 */
[----:B--2---:R-:W-:Y:S01]  /*31f0*/  @!P1 FMUL R62, R62, R62 ;  /* 0x0000003e3e3e9220 */ /* 0x004fe20000400000 */
[----:B------:R-:W-:Y:S01]  /*3200*/  FSETP.GEU.AND P1, PT, R67, -126, PT ;  /* 0xc2fc00004300780b */ /* 0x000fe20003f2e000 */
[----:B---3--:R-:W-:-:S04]  /*3210*/  FFMA R3, R66, UR6, -R0 ;  /* 0x0000000642037c23 */ /* 0x008fc80008000800 */
[----:B------:R-:W-:Y:S01]  /*3220*/  @!P5 FMUL R54, R54, 0.5 ;  /* 0x3f0000003636d820 */ /* 0x000fe20000400000 */
[----:B------:R2:W3:Y:S01]  /*3230*/  MUFU.EX2 R66, R30 ;  /* 0x0000001e00427308 */ /* 0x0004e20000000800 */
[----:B-----5:R-:W-:Y:S01]  /*3240*/  @!P4 FMUL R58, R58, R58 ;  /* 0x0000003a3a3ac220 */ /* 0x020fe20000400000 */
[----:B------:R-:W-:-:S05]  /*3250*/  FSETP.GEU.AND P4, PT, R63, -126, PT ;  /* 0xc2fc00003f00780b */ /* 0x000fca0003f8e000 */
[----:B------:R-:W-:Y:S01]  /*3260*/  @!P1 FMUL R67, R67, 0.5 ;  /* 0x3f00000043439820 */ /* 0x000fe20000400000 */
[----:B------:R-:W4:Y:S01]  /*3270*/  MUFU.EX2 R57, R54 ;  /* 0x0000003600397308 */ /* 0x000f220000000800 */
[----:B-1----:R-:W-:Y:S01]  /*3280*/  @!P6 FMUL R51, R51, R51 ;  /* 0x000000333333e220 */ /* 0x002fe20000400000 */
[----:B------:R-:W-:Y:S01]  /*3290*/  FSETP.GEU.AND P6, PT, R34, -126, PT ;  /* 0xc2fc00002200780b */ /* 0x000fe20003fce000 */
[----:B--2---:R-:W-:-:S04]  /*32a0*/  FFMA R30, R82, UR6, -R0 ;  /* 0x00000006521e7c23 */ /* 0x004fc80008000800 */
[----:B------:R-:W-:Y:S01]  /*32b0*/  @!P4 FMUL R63, R63, 0.5 ;  /* 0x3f0000003f3fc820 */ /* 0x000fe20000400000 */
[----:B------:R-:W1:Y:S01]  /*32c0*/  MUFU.EX2 R67, R67 ;  /* 0x0000004300437308 */ /* 0x000e620000000800 */
[----:B---3--:R-:W-:Y:S01]  /*32d0*/  @!P3 FMUL R66, R66, R66 ;  /* 0x000000424242b220 */ /* 0x008fe20000400000 */
[----:B------:R-:W-:-:S05]  /*32e0*/  FSETP.GEU.AND P3, PT, R75, -126, PT ;  /* 0xc2fc00004b00780b */ /* 0x000fca0003f6e000 */
[----:B------:R-:W-:Y:S01]  /*32f0*/  @!P6 FMUL R34, R34, 0.5 ;  /* 0x3f0000002222e820 */ /* 0x000fe20000400000 */
[----:B------:R-:W2:Y:S01]  /*3300*/  MUFU.EX2 R63, R63 ;  /* 0x0000003f003f7308 */ /* 0x000ea20000000800 */
[----:B----4-:R-:W-:Y:S01]  /*3310*/  @!P5 FMUL R57, R57, R57 ;  /* 0x000000393939d220 */ /* 0x010fe20000400000 */
[----:B------:R-:W-:-:S05]  /*3320*/  FSETP.GEU.AND P5, PT, R3, -126, PT ;  /* 0xc2fc00000300780b */ /* 0x000fca0003fae000 */
[----:B------:R-:W-:Y:S01]  /*3330*/  @!P3 FMUL R75, R75, 0.5 ;  /* 0x3f0000004b4bb820 */ /* 0x000fe20000400000 */
[----:B------:R3:W4:Y:S01]  /*3340*/  MUFU.EX2 R90, R34 ;  /* 0x00000022005a7308 */ /* 0x0007220000000800 */
[----:B-1----:R-:W-:Y:S01]  /*3350*/  @!P1 FMUL R67, R67, R67 ;  /* 0x0000004343439220 */ /* 0x002fe20000400000 */
[----:B------:R-:W-:-:S03]  /*3360*/  FSETP.GEU.AND P1, PT, R83, -126, PT ;  /* 0xc2fc00005300780b */ /* 0x000fc60003f2e000 */
[----:B------:R-:W-:Y:S02]  /*3370*/  FADD R54, R76, R67 ;  /* 0x000000434c367221 */ /* 0x000fe40000000000 */
[----:B------:R-:W-:Y:S01]  /*3380*/  @!P5 FMUL R3, R3, 0.5 ;  /* 0x3f0000000303d820 */ /* 0x000fe20000400000 */
[----:B------:R-:W1:Y:S01]  /*3390*/  MUFU.EX2 R59, R59 ;  /* 0x0000003b003b7308 */ /* 0x000e620000000800 */
[--C-:B---3--:R-:W-:Y:S01]  /*33a0*/  FFMA R34, R74, UR6, -R0.reuse ;  /* 0x000000064a227c23 */ /* 0x108fe20008000800 */
[----:B--2---:R-:W-:Y:S01]  /*33b0*/  @!P4 FMUL R63, R63, R63 ;  /* 0x0000003f3f3fc220 */ /* 0x004fe20000400000 */
[----:B------:R-:W-:Y:S01]  /*33c0*/  FSETP.GEU.AND P4, PT, R30, -126, PT ;  /* 0xc2fc00001e00780b */ /* 0x000fe20003f8e000 */
[----:B------:R-:W-:-:S03]  /*33d0*/  FFMA R0, R87, UR6, -R0 ;  /* 0x0000000657007c23 */ /* 0x000fc60008000800 */
[----:B------:R-:W-:Y:S01]  /*33e0*/  @!P1 FMUL R83, R83, 0.5 ;  /* 0x3f00000053539820 */ /* 0x000fe20000400000 */
[----:B------:R2:W3:Y:S01]  /*33f0*/  MUFU.EX2 R70, R3 ;  /* 0x0000000300467308 */ /* 0x0004e20000000800 */
[----:B----4-:R-:W-:Y:S01]  /*3400*/  @!P6 FMUL R90, R90, R90 ;  /* 0x0000005a5a5ae220 */ /* 0x010fe20000400000 */
[----:B------:R-:W-:-:S06]  /*3410*/  FSETP.GEU.AND P6, PT, R34, -126, PT ;  /* 0xc2fc00002200780b */ /* 0x000fcc0003fce000 */
[----:B------:R-:W4:Y:S01]  /*3420*/  MUFU.EX2 R75, R75 ;  /* 0x0000004b004b7308 */ /* 0x000f220000000800 */
[----:B-1----:R-:W-:Y:S01]  /*3430*/  @!P2 FMUL R59, R59, R59 ;  /* 0x0000003b3b3ba220 */ /* 0x002fe20000400000 */
[----:B------:R-:W-:Y:S01]  /*3440*/  FSETP.GEU.AND P2, PT, R26, -126, PT ;  /* 0xc2fc00001a00780b */ /* 0x000fe20003f4e000 */
[----:B------:R-:W-:Y:S01]  /*3450*/  @!P4 FMUL R30, R30, 0.5 ;  /* 0x3f0000001e1ec820 */ /* 0x000fe20000400000 */
[----:B--2---:R-:W-:Y:S01]  /*3460*/  FADD R3, R24, R29 ;  /* 0x0000001d18037221 */ /* 0x004fe20000000000 */
[----:B------:R-:W-:Y:S02]  /*3470*/  F2FP.F16.F32.PACK_AB R24, R7, R24 ;  /* 0x000000180718723e */ /* 0x000fe400000000ff */
[----:B------:R-:W-:Y:S01]  /*3480*/  @!P6 FMUL R34, R34, 0.5 ;  /* 0x3f0000002222e820 */ /* 0x000fe20000400000 */
[----:B------:R-:W1:Y:S01]  /*3490*/  MUFU.EX2 R83, R83 ;  /* 0x0000005300537308 */ /* 0x000e620000000800 */
[----:B---3--:R-:W-:Y:S01]  /*34a0*/  @!P5 FMUL R70, R70, R70 ;  /* 0x000000464646d220 */ /* 0x008fe20000400000 */
[----:B------:R-:W-:-:S03]  /*34b0*/  FSETP.GEU.AND P5, PT, R71, -126, PT ;  /* 0xc2fc00004700780b */ /* 0x000fc60003fae000 */
[----:B------:R-:W-:Y:S02]  /*34c0*/  FADD R50, R39, R70 ;  /* 0x0000004627327221 */ /* 0x000fe40000000000 */
[----:B------:R-:W-:Y:S01]  /*34d0*/  @!P2 FMUL R26, R26, 0.5 ;  /* 0x3f0000001a1aa820 */ /* 0x000fe20000400000 */
[----:B------:R2:W3:Y:S01]  /*34e0*/  MUFU.EX2 R82, R34 ;  /* 0x0000002200527308 */ /* 0x0004e20000000800 */
[----:B----4-:R-:W-:Y:S01]  /*34f0*/  @!P3 FMUL R75, R75, R75 ;  /* 0x0000004b4b4bb220 */ /* 0x010fe20000400000 */
[----:B------:R-:W-:-:S03]  /*3500*/  FSETP.GEU.AND P3, PT, R79, -126, PT ;  /* 0xc2fc00004f00780b */ /* 0x000fc60003f6e000 */
[----:B------:R-:W-:Y:S02]  /*3510*/  FADD R81, R84, R75 ;  /* 0x0000004b54517221 */ /* 0x000fe40000000000 */
[----:B------:R-:W-:Y:S01]  /*3520*/  @!P5 FMUL R71, R71, 0.5 ;  /* 0x3f0000004747d820 */ /* 0x000fe20000400000 */
[----:B------:R4:W5:Y:S01]  /*3530*/  MUFU.EX2 R92, R30 ;  /* 0x0000001e005c7308 */ /* 0x0009620000000800 */
[----:B-1----:R-:W-:Y:S01]  /*3540*/  @!P1 FMUL R83, R83, R83 ;  /* 0x0000005353539220 */ /* 0x002fe20000400000 */
[----:B------:R-:W-:Y:S01]  /*3550*/  FSETP.GEU.AND P1, PT, R0, -126, PT ;  /* 0xc2fc00000000780b */ /* 0x000fe20003f2e000 */
[----:B--2---:R-:W-:Y:S02]  /*3560*/  FADD R34, R15, R52 ;  /* 0x000000340f227221 */ /* 0x004fe40000000000 */
[----:B------:R-:W-:Y:S02]  /*3570*/  FADD R87, R58, R83 ;  /* 0x000000533a577221 */ /* 0x000fe40000000000 */
[----:B------:R-:W-:Y:S01]  /*3580*/  @!P3 FMUL R79, R79, 0.5 ;  /* 0x3f0000004f4fb820 */ /* 0x000fe20000400000 */
[----:B------:R1:W-:Y:S01]  /*3590*/  MUFU.EX2 R74, R26 ;  /* 0x0000001a004a7308 */ /* 0x0003e20000000800 */
[----:B---3--:R-:W-:Y:S01]  /*35a0*/  @!P6 FMUL R82, R82, R82 ;  /* 0x000000525252e220 */ /* 0x008fe20000400000 */
[----:B------:R-:W-:Y:S01]  /*35b0*/  FSETP.GEU.AND P6, PT, R78, -126, PT ;  /* 0xc2fc00004e00780b */ /* 0x000fe20003fce000 */
[----:B----4-:R-:W-:Y:S01]  /*35c0*/  FADD R30, R32, R45 ;  /* 0x0000002d201e7221 */ /* 0x010fe20000000000 */
[----:B------:R-:W-:Y:S01]  /*35d0*/  FADD R54, R54, R87 ;  /* 0x0000005736367221 */ /* 0x000fe20000000000 */
[----:B------:R-:W-:-:S02]  /*35e0*/  F2FP.F16.F32.PACK_AB R32, R15, R32 ;  /* 0x000000200f20723e */ /* 0x000fc400000000ff */
[----:B------:R-:W-:Y:S01]  /*35f0*/  @!P1 FMUL R0, R0, 0.5 ;  /* 0x3f00000000009820 */ /* 0x000fe20000400000 */
[----:B------:R-:W2:Y:S01]  /*3600*/  MUFU.EX2 R71, R71 ;  /* 0x0000004700477308 */ /* 0x000ea20000000800 */
[----:B-1----:R-:W-:Y:S01]  /*3610*/  FADD R26, R28, R37 ;  /* 0x000000251c1a7221 */ /* 0x002fe20000000000 */
[----:B-----5:R-:W-:Y:S01]  /*3620*/  @!P4 FMUL R92, R92, R92 ;  /* 0x0000005c5c5cc220 */ /* 0x020fe20000400000 */
[----:B------:R-:W-:Y:S01]  /*3630*/  FSETP.GEU.AND P4, PT, R86, -126, PT ;  /* 0xc2fc00005600780b */ /* 0x000fe20003f8e000 */
[----:B------:R-:W-:Y:S01]  /*3640*/  FADD R38, R3, R30 ;  /* 0x0000001e03267221 */ /* 0x000fe20000000000 */
[----:B------:R-:W-:Y:S01]  /*3650*/  FADD R69, R26, R61 ;  /* 0x0000003d1a457221 */ /* 0x000fe20000000000 */
[----:B------:R-:W-:Y:S01]  /*3660*/  FADD R26, R8, R33 ;  /* 0x00000021081a7221 */ /* 0x000fe20000000000 */
[----:B------:R-:W-:Y:S01]  /*3670*/  FADD R61, R12, R49 ;  /* 0x000000310c3d7221 */ /* 0x000fe20000000000 */
[----:B------:R-:W1:Y:S01]  /*3680*/  MUFU.EX2 R79, R79 ;  /* 0x0000004f004f7308 */ /* 0x000e620000000800 */
[----:B------:R-:W-:Y:S01]  /*3690*/  @!P6 FMUL R78, R78, 0.5 ;  /* 0x3f0000004e4ee820 */ /* 0x000fe20000400000 */
[----:B------:R-:W-:Y:S01]  /*36a0*/  FADD R3, R7, R40 ;  /* 0x0000002807037221 */ /* 0x000fe20000000000 */
[----:B------:R-:W-:Y:S01]  /*36b0*/  FADD R46, R26, R61 ;  /* 0x0000003d1a2e7221 */ /* 0x000fe20000000000 */
[----:B------:R-:W-:Y:S01]  /*36c0*/  FADD R61, R14, R27 ;  /* 0x0000001b0e3d7221 */ /* 0x000fe20000000000 */
[----:B------:R-:W-:Y:S01]  /*36d0*/  FADD R26, R10, R41 ;  /* 0x000000290a1a7221 */ /* 0x000fe20000000000 */
[----:B------:R-:W-:Y:S01]  /*36e0*/  FADD R30, R11, R44 ;  /* 0x0000002c0b1e7221 */ /* 0x000fe20000000000 */
[----:B------:R-:W-:Y:S01]  /*36f0*/  FADD R42, R3, R34 ;  /* 0x00000022032a7221 */ /* 0x000fe20000000000 */
[----:B------:R-:W-:Y:S01]  /*3700*/  @!P4 FMUL R86, R86, 0.5 ;  /* 0x3f0000005656c820 */ /* 0x000fe20000400000 */
[----:B------:R-:W-:Y:S01]  /*3710*/  FADD R77, R26, R61 ;  /* 0x0000003d1a4d7221 */ /* 0x000fe20000000000 */
[----:B------:R-:W-:Y:S01]  /*3720*/  FADD R73, R30, R65 ;  /* 0x000000411e497221 */ /* 0x000fe20000000000 */
[----:B------:R-:W3:Y:S01]  /*3730*/  MUFU.EX2 R61, R0 ;  /* 0x00000000003d7308 */ /* 0x000ee20000000800 */
[----:B------:R-:W-:Y:S01]  /*3740*/  FADD R3, R9, R20 ;  /* 0x0000001409037221 */ /* 0x000fe20000000000 */
[----:B------:R-:W-:Y:S01]  /*3750*/  FADD R34, R21, R56 ;  /* 0x0000003815227221 */ /* 0x000fe20000000000 */
[----:B------:R-:W-:Y:S01]  /*3760*/  FADD R30, R13, R48 ;  /* 0x000000300d1e7221 */ /* 0x000fe20000000000 */
[----:B------:R-:W-:Y:S01]  /*3770*/  FADD R65, R25, R64 ;  /* 0x0000004019417221 */ /* 0x000fe20000000000 */
[----:B------:R-:W-:Y:S01]  /*3780*/  FADD R26, R31, R90 ;  /* 0x0000005a1f1a7221 */ /* 0x000fe20000000000 */
[----:B------:R-:W-:Y:S01]  /*3790*/  FADD R3, R3, R34 ;  /* 0x0000002203037221 */ /* 0x000fe20000000000 */
[----:B------:R-:W-:Y:S01]  /*37a0*/  FADD R85, R55, R92 ;  /* 0x0000005c37557221 */ /* 0x000fe20000000000 */
[----:B------:R-:W4:Y:S01]  /*37b0*/  MUFU.EX2 R78, R78 ;  /* 0x0000004e004e7308 */ /* 0x000f220000000800 */
[----:B------:R-:W-:Y:S01]  /*37c0*/  FADD R30, R30, R65 ;  /* 0x000000411e1e7221 */ /* 0x000fe20000000000 */
[----:B------:R-:W-:Y:S01]  /*37d0*/  FADD R65, R47, R82 ;  /* 0x000000522f417221 */ /* 0x000fe20000000000 */
[----:B------:R-:W-:Y:S01]  /*37e0*/  FADD R34, R68, R59 ;  /* 0x0000003b44227221 */ /* 0x000fe20000000000 */
[----:B--2---:R-:W-:Y:S01]  /*37f0*/  @!P5 FMUL R71, R71, R71 ;  /* 0x000000474747d220 */ /* 0x004fe20000400000 */
[----:B-1----:R-:W-:Y:S01]  /*3800*/  @!P3 FMUL R79, R79, R79 ;  /* 0x0000004f4f4fb220 */ /* 0x002fe20000400000 */
[----:B------:R-:W-:Y:S01]  /*3810*/  FADD R89, R26, R65 ;  /* 0x000000411a597221 */ /* 0x000fe20000000000 */
[----:B------:R-:W-:Y:S01]  /*3820*/  FADD R94, R50, R85 ;  /* 0x00000055325e7221 */ /* 0x000fe20000000000 */
[----:B------:R-:W1:Y:S01]  /*3830*/  MUFU.EX2 R86, R86 ;  /* 0x0000005600567308 */ /* 0x000e620000000800 */
[----:B---3--:R-:W-:Y:S01]  /*3840*/  @!P1 FMUL R61, R61, R61 ;  /* 0x0000003d3d3d9220 */ /* 0x008fe20000400000 */
[----:B------:R-:W-:Y:S01]  /*3850*/  FADD R91, R34, R81 ;  /* 0x00000051225b7221 */ /* 0x000fe20000000000 */
[----:B------:R-:W-:Y:S01]  /*3860*/  FADD R26, R72, R63 ;  /* 0x0000003f481a7221 */ /* 0x000fe20000000000 */
[----:B------:R-:W-:Y:S01]  /*3870*/  FADD R81, R88, R79 ;  /* 0x0000004f58517221 */ /* 0x000fe20000000000 */
[----:B------:R-:W-:Y:S01]  /*3880*/  FADD R50, R80, R71 ;  /* 0x0000004750327221 */ /* 0x000fe20000000000 */
[----:B------:R-:W-:Y:S01]  /*3890*/  FADD R87, R62, R61 ;  /* 0x0000003d3e577221 */ /* 0x000fe20000000000 */
[----:B------:R-:W-:Y:S01]  /*38a0*/  @!P2 FMUL R74, R74, R74 ;  /* 0x0000004a4a4aa220 */ /* 0x000fe20000400000 */
[----:B------:R-:W-:Y:S01]  /*38b0*/  FADD R26, R26, R81 ;  /* 0x000000511a1a7221 */ /* 0x000fe20000000000 */
[----:B----4-:R-:W-:Y:S01]  /*38c0*/  @!P6 FMUL R78, R78, R78 ;  /* 0x0000004e4e4ee220 */ /* 0x010fe20000400000 */
[----:B------:R-:W-:Y:S01]  /*38d0*/  FADD R87, R50, R87 ;  /* 0x0000005732577221 */ /* 0x000fe20000000000 */
[----:B------:R-:W-:Y:S01]  /*38e0*/  FADD R0, R35, R66 ;  /* 0x0000004223007221 */ /* 0x000fe20000000000 */
[----:B------:R-:W-:Y:S01]  /*38f0*/  FADD R34, R43, R74 ;  /* 0x0000004a2b227221 */ /* 0x000fe20000000000 */
[----:B------:R-:W-:Y:S01]  /*3900*/  FADD R65, R51, R78 ;  /* 0x0000004e33417221 */ /* 0x000fe20000000000 */
[----:B------:R-:W-:Y:S01]  /*3910*/  FADD R87, R26, R87 ;  /* 0x000000571a577221 */ /* 0x000fe20000000000 */
[----:B------:R-:W-:Y:S01]  /*3920*/  IMAD.U32 R26, RZ, RZ, UR17 ;  /* 0x00000011ff1a7e24 */ /* 0x000fe2000f8e00ff */
[----:B------:R-:W-:Y:S01]  /*3930*/  UIADD3 UR17, UR53, 0x1, URZ ;  /* 0x0000000135117890 */ /* 0x000fe2000fffe03f */
[----:B-1----:R-:W-:Y:S01]  /*3940*/  @!P4 FMUL R86, R86, R86 ;  /* 0x000000565656c220 */ /* 0x002fe20000400000 */
[----:B------:R-:W-:Y:S01]  /*3950*/  FADD R0, R0, R65 ;  /* 0x0000004100007221 */ /* 0x000fe20000000000 */
[----:B------:R-:W-:Y:S01]  /*3960*/  FADD R38, R38, R69 ;  /* 0x0000004526267221 */ /* 0x000fe20000000000 */
[----:B------:R-:W-:Y:S01]  /*3970*/  UISETP.NE.AND UP0, UPT, UR17, 0x5, UPT ;  /* 0x000000051100788c */ /* 0x000fe2000bf05270 */
[----:B------:R-:W-:Y:S01]  /*3980*/  FADD R85, R57, R86 ;  /* 0x0000005639557221 */ /* 0x000fe20000000000 */
[----:B------:R-:W-:Y:S01]  /*3990*/  FADD R42, R42, R73 ;  /* 0x000000492a2a7221 */ /* 0x000fe20000000000 */
[----:B------:R-:W-:Y:S01]  /*39a0*/  FADD R77, R46, R77 ;  /* 0x0000004d2e4d7221 */ /* 0x000fe20000000000 */
[----:B------:R-:W-:Y:S01]  /*39b0*/  FADD R3, R3, R30 ;  /* 0x0000001e03037221 */ /* 0x000fe20000000000 */
[----:B------:R-:W-:Y:S01]  /*39c0*/  FADD R85, R34, R85 ;  /* 0x0000005522557221 */ /* 0x000fe20000000000 */
[----:B------:R-:W-:Y:S01]  /*39d0*/  USEL UR6, URZ, 0x1, UP0 ;  /* 0x000000013f067887 */ /* 0x000fe20008000000 */
[----:B------:R-:W-:Y:S01]  /*39e0*/  FADD R89, R89, R94 ;  /* 0x0000005e59597221 */ /* 0x000fe20000000000 */
[----:B------:R-:W-:Y:S01]  /*39f0*/  FADD R54, R91, R54 ;  /* 0x000000365b367221 */ /* 0x000fe20000000000 */
[----:B------:R-:W-:Y:S01]  /*3a00*/  FADD R0, R0, R85 ;  /* 0x0000005500007221 */ /* 0x000fe20000000000 */
[----:B------:R-:W-:Y:S01]  /*3a10*/  FADD R38, R38, R77 ;  /* 0x0000004d26267221 */ /* 0x000fe20000000000 */
[----:B------:R-:W-:Y:S01]  /*3a20*/  FADD R3, R42, R3 ;  /* 0x000000032a037221 */ /* 0x000fe20000000000 */
[----:B------:R-:W-:Y:S01]  /*3a30*/  FADD R87, R54, R87 ;  /* 0x0000005736577221 */ /* 0x000fe20000000000 */
[----:B------:R-:W-:Y:S01]  /*3a40*/  FADD R0, R89, R0 ;  /* 0x0000000059007221 */ /* 0x000fe20000000000 */
[----:B------:R1:W-:Y:S01]  /*3a50*/  SYNCS.ARRIVE.TRANS64.A1T0 RZ, [R26+UR19], RZ ;  /* 0x000000ff1aff79a7 */ /* 0x0003e20008100013 */
[----:B------:R-:W-:Y:S01]  /*3a60*/  FADD R3, R38, R3 ;  /* 0x0000000326037221 */ /* 0x000fe20000000000 */
[----:B------:R-:W-:Y:S01]  /*3a70*/  F2FP.F16.F32.PACK_AB R38, R25, R14 ;  /* 0x0000000e1926723e */ /* 0x000fe200000000ff */
[----:B------:R-:W-:Y:S01]  /*3a80*/  USEL UR17, UR17, URZ, UP0 ;  /* 0x0000003f11117287 */ /* 0x000fe20008000000 */
[----:B------:R-:W-:Y:S01]  /*3a90*/  F2FP.F16.F32.PACK_AB R46, R48, R41 ;  /* 0x00000029302e723e */ /* 0x000fe200000000ff */
[----:B------:R-:W-:Y:S01]  /*3aa0*/  FADD R0, R0, R87 ;  /* 0x0000005700007221 */ /* 0x000fe20000000000 */
[----:B------:R-:W-:-:S02]  /*3ab0*/  F2FP.F16.F32.PACK_AB R54, R64, R27 ;  /* 0x0000001b4036723e */ /* 0x000fc400000000ff */
[----:B------:R-:W-:Y:S02]  /*3ac0*/  LOP3.LUT R18, R18, UR6, RZ, 0x3c, !PT ;  /* 0x0000000612127c12 */ /* 0x000fe4000f8e3cff */
[----:B------:R-:W-:Y:S02]  /*3ad0*/  F2FP.F16.F32.PACK_AB R40, R40, R29 ;  /* 0x0000001d2828723e */ /* 0x000fe400000000ff */
[----:B------:R-:W-:Y:S02]  /*3ae0*/  F2FP.F16.F32.PACK_AB R42, R20, R33 ;  /* 0x00000021142a723e */ /* 0x000fe400000000ff */
[----:B------:R-:W-:Y:S02]  /*3af0*/  F2FP.F16.F32.PACK_AB R48, R52, R45 ;  /* 0x0000002d3430723e */ /* 0x000fe400000000ff */
[----:B------:R-:W-:Y:S02]  /*3b00*/  F2FP.F16.F32.PACK_AB R25, R68, R31 ;  /* 0x0000001f4419723e */ /* 0x000fe400000000ff */
[----:B------:R-:W-:-:S02]  /*3b10*/  F2FP.F16.F32.PACK_AB R27, R72, R35 ;  /* 0x00000023481b723e */ /* 0x000fc400000000ff */
[----:B------:R-:W-:Y:S02]  /*3b20*/  F2FP.F16.F32.PACK_AB R44, R44, R37 ;  /* 0x000000252c2c723e */ /* 0x000fe400000000ff */
[----:B------:R-:W-:Y:S02]  /*3b30*/  F2FP.F16.F32.PACK_AB R50, R56, R49 ;  /* 0x000000313832723e */ /* 0x000fe400000000ff */
[----:B------:R-:W-:Y:S02]  /*3b40*/  F2FP.F16.F32.PACK_AB R52, R60, R53 ;  /* 0x000000353c34723e */ /* 0x000fe400000000ff */
[----:B------:R-:W-:Y:S02]  /*3b50*/  F2FP.F16.F32.PACK_AB R29, R76, R39 ;  /* 0x000000274c1d723e */ /* 0x000fe400000000ff */
[----:B------:R-:W-:Y:S02]  /*3b60*/  F2FP.F16.F32.PACK_AB R31, R80, R43 ;  /* 0x0000002b501f723e */ /* 0x000fe400000000ff */
[----:B------:R-:W-:-:S02]  /*3b70*/  F2FP.F16.F32.PACK_AB R33, R84, R47 ;  /* 0x0000002f5421723e */ /* 0x000fc400000000ff */
[----:B------:R-:W-:Y:S02]  /*3b80*/  F2FP.F16.F32.PACK_AB R35, R88, R51 ;  /* 0x000000335823723e */ /* 0x000fe400000000ff */
[----:B-1----:R-:W-:Y:S02]  /*3b90*/  F2FP.F16.F32.PACK_AB R26, R9, R8 ;  /* 0x00000008091a723e */ /* 0x002fe400000000ff */
        /* <DEDUP_REMOVED lines=11> */
[----:B------:R-:W-:Y:S01]  /*3c50*/  F2FP.F16.F32.PACK_AB R53, R83, R92 ;  /* 0x0000005c5335723e */ /* 0x000fe200000000ff */
[----:B------:R-:W-:Y:S06]  /*3c60*/  @!P0 BRA `(.L_x_21) ;  /* 0x0000000000048947 */ /* 0x000fec0003800000 */
[----:B------:R-:W-:Y:S01]  /*3c70*/  BPT.TRAP 0x1 ;  /* 0x000000040000795c */ /* 0x000fe20000300000 */
.L_x_21:
[----:B------:R-:W-:Y:S01]  /*3c80*/  ULEA UR6, UR17, UR45, 0x3 ;  /* 0x0000002d11067291 */ /* 0x000fe2000f8e183f */
[----:B------:R-:W-:-:S08]  /*3c90*/  SHF.L.U32 R7, R18, 0x1f, RZ ;  /* 0x0000001f12077819 */ /* 0x000fd000000006ff */
[----:B------:R-:W1:Y:S02]  /*3ca0*/  SYNCS.PHASECHK.TRANS64.TRYWAIT P1, [UR6+0x14200], R7 ;  /* 0x01420007ff0075a7 */ /* 0x000e640008020146 */
[----:B-1----:R-:W-:Y:S05]  /*3cb0*/  @!P1 BRA `(.L_x_22) ;  /* 0x000000a000809947 */ /* 0x002fea0003800000 */
.L_x_126:
[----:B------:R-:W-:Y:S01]  /*3cc0*/  UIMAD UR10, UR17, 0x300, UR46 ;  /* 0x00000300110a78a4 */ /* 0x000fe2000f8e022e */
[----:B------:R-:W-:Y:S01]  /*3cd0*/  WARPGROUP.ARRIVE ;  /* 0x00000000000079c5 */ /* 0x000fe20000000000 */
[----:B------:R-:W-:Y:S01]  /*3ce0*/  UMOV UR7, 0xc0000010 ;  /* 0xc000001000077882 */ /* 0x000fe20000000000 */
[----:B------:R-:W-:Y:S01]  /*3cf0*/  F2FP.F16.F32.PACK_AB R55, R61, R86 ;  /* 0x000000563d37723e */ /* 0x000fe200000000ff */
[----:B------:R-:W-:Y:S02]  /*3d00*/  UIADD3 UR11, UR10, 0x100, URZ ;  /* 0x000001000a0b7890 */ /* 0x000fe4000fffe03f */
[----:B------:R-:W-:Y:S02]  /*3d10*/  UIADD3 UR14, UR10, 0x200, URZ ;  /* 0x000002000a0e7890 */ /* 0x000fe4000fffe03f */
[----:B------:R-:W-:Y:S02]  /*3d20*/  UMOV UR6, UR10 ;  /* 0x0000000a00067c82 */ /* 0x000fe40008000000 */
[----:B------:R-:W-:Y:S01]  /*3d30*/  HGMMA.64x16x16.F32 R104, R24, gdesc[UR4].tnspB, RZ, !UPT, gsb0 ;  /* 0x4020000418687df0 */ /* 0x000fe2000c0008ff */
[----:B------:R-:W-:Y:S01]  /*3d40*/  UMOV UR6, UR11 ;  /* 0x0000000b00067c82 */ /* 0x000fe20008000000 */
[----:B------:R-:W-:Y:S01]  /*3d50*/  UMOV UR7, 0xc0000010 ;  /* 0xc000001000077882 */ /* 0x000fe20000000000 */
[----:B------:R-:W-:Y:S01]  /*3d60*/  UIADD3 UR11, UR10, 0x120, URZ ;  /* 0x000001200a0b7890 */ /* 0x000fe2000fffe03f */
[----:B------:R-:W-:-:S02]  /*3d70*/  WARPGROUP.DEPBAR.LE gsb0, 0x0 ;  /* 0x00008000000079c5 */ /* 0x000fc40000010000 */
[----:B------:R-:W-:-:S06]  /*3d80*/  WARPGROUP.ARRIVE ;  /* 0x00000000000079c5 */ /* 0x000fcc0000000000 */
[----:B------:R-:W-:Y:S01]  /*3d90*/  HGMMA.64x16x16.F32 R96, R24, gdesc[UR4].tnspB, RZ, !UPT, gsb0 ;  /* 0x4020000418607df0 */ /* 0x000fe2000c0008ff */
[----:B------:R-:W-:Y:S01]  /*3da0*/  UMOV UR6, UR14 ;  /* 0x0000000e00067c82 */ /* 0x000fe20008000000 */
[----:B------:R-:W-:Y:S01]  /*3db0*/  UMOV UR7, 0xc0000010 ;  /* 0xc000001000077882 */ /* 0x000fe20000000000 */
[----:B------:R-:W-:Y:S01]  /*3dc0*/  UIADD3 UR14, UR10, 0x220, URZ ;  /* 0x000002200a0e7890 */ /* 0x000fe2000fffe03f */
[----:B------:R-:W-:Y:S02]  /*3dd0*/  WARPGROUP.DEPBAR.LE gsb0, 0x0 ;  /* 0x00008000000079c5 */ /* 0x000fe40000010000 */
[----:B------:R-:W-:-:S06]  /*3de0*/  WARPGROUP.ARRIVE ;  /* 0x00000000000079c5 */ /* 0x000fcc0000000000 */
[----:B------:R-:W-:Y:S01]  /*3df0*/  HGMMA.64x16x16.F32 R88, R24, gdesc[UR4].tnspB, RZ, !UPT, gsb0 ;  /* 0x4020000418587df0 */ /* 0x000fe2000c0008ff */
[----:B------:R-:W-:Y:S01]  /*3e00*/  UIADD3 UR6, UR10, 0x20, URZ ;  /* 0x000000200a067890 */ /* 0x000fe2000fffe03f */
[----:B------:R-:W-:Y:S01]  /*3e10*/  UMOV UR7, 0xc0000010 ;  /* 0xc000001000077882 */ /* 0x000fe20000000000 */
[----:B------:R-:W-:Y:S02]  /*3e20*/  WARPGROUP.DEPBAR.LE gsb0, 0x0 ;  /* 0x00008000000079c5 */ /* 0x000fe40000010000 */
[----:B------:R-:W-:-:S06]  /*3e30*/  WARPGROUP.ARRIVE ;  /* 0x00000000000079c5 */ /* 0x000fcc0000000000 */
[----:B------:R-:W-:Y:S01]  /*3e40*/  HGMMA.64x16x16.F32 R104, R28, gdesc[UR4].tnspB, R104, gsb0 ;  /* 0x402000041c687df0 */ /* 0x000fe20008000868 */
[----:B------:R-:W-:Y:S01]  /*3e50*/  UMOV UR6, UR11 ;  /* 0x0000000b00067c82 */ /* 0x000fe20008000000 */
[----:B------:R-:W-:Y:S01]  /*3e60*/  UMOV UR7, 0xc0000010 ;  /* 0xc000001000077882 */ /* 0x000fe20000000000 */
[----:B------:R-:W-:Y:S01]  /*3e70*/  UIADD3 UR11, UR10, 0x140, URZ ;  /* 0x000001400a0b7890 */ /* 0x000fe2000fffe03f */
        /* <DEDUP_REMOVED lines=90> */
[----:B------:R-:W-:Y:S02]  /*4420*/  WARPGROUP.DEPBAR.LE gsb0, 0x0 ;  /* 0x00008000000079c5 */ /* 0x000fe40000010000 */
[----:B------:R-:W-:-:S06]  /*4430*/  WARPGROUP.ARRIVE ;  /* 0x00000000000079c5 */ /* 0x000fcc0000000000 */
[----:B------:R-:W-:Y:S01]  /*4440*/  HGMMA.64x16x16.F32 R88, R48, gdesc[UR4].tnspB, R88, gsb0 ;  /* 0x4020000430587df0 */ /* 0x000fe20008000858 */
[----:B------:R-:W-:Y:S01]  /*4450*/  UIADD3 UR6, UR10, 0xe0, URZ ;  /* 0x000000e00a067890 */ /* 0x000fe2000fffe03f */
        /* <DEDUP_REMOVED lines=10> */
[----:B------:R-:W-:Y:S01]  /*4500*/  UMOV UR6, UR10 ;  /* 0x0000000a00067c82 */ /* 0x000fe20008000000 */
[----:B------:R-:W-:Y:S01]  /*4510*/  UMOV UR7, 0xc0000010 ;  /* 0xc000001000077882 */ /* 0x000fe20000000000 */
[----:B------:R-:W-:Y:S02]  /*4520*/  WARPGROUP.DEPBAR.LE gsb0, 0x0 ;  /* 0x00008000000079c5 */ /* 0x000fe40000010000 */
[----:B------:R-:W-:-:S06]  /*4530*/  WARPGROUP.ARRIVE ;  /* 0x00000000000079c5 */ /* 0x000fcc0000000000 */
[----:B------:R-:W-:Y:S03]  /*4540*/  HGMMA.64x16x16.F32 R88, R52, gdesc[UR4].tnspB, R88, gsb0 ;  /* 0x4020000434587df0 */ /* 0x000fe60008000858 */
[----:B------:R-:W-:Y:S02]  /*4550*/  WARPGROUP.DEPBAR.LE gsb0, 0x0 ;  /* 0x00008000000079c5 */ /* 0x000fe40000010000 */
[----:B------:R-:W-:Y:S05]  /*4560*/  @!P0 BRA `(.L_x_23) ;  /* 0x0000000000048947 */ /* 0x000fea0003800000 */
[----:B------:R-:W-:Y:S01]  /*4570*/  BPT.TRAP 0x1 ;  /* 0x000000040000795c */ /* 0x000fe20000300000 */
.L_x_23:
[----:B------:R-:W-:Y:S02]  /*4580*/  UISETP.GT.U32.AND UP0, UPT, UR51, 0x1, UPT ;  /* 0x000000013300788c */ /* 0x000fe4000bf04070 */
[----:B------:R-:W-:-:S04]  /*4590*/  UIADD3 UR18, UR18, 0x14228, URZ ;  /* 0x0001422812127890 */ /* 0x000fc8000fffe03f */
[----:B------:R-:W-:Y:S01]  /*45a0*/  PLOP3.LUT P1, PT, PT, PT, UP0, 0x80, 0x0 ;  /* 0x000000000000781c */ /* 0x000fe20003f2f008 */
[----:B------:R-:W-:-:S09]  /*45b0*/  UPRMT UR18, URZ, 0x654, UR18 ;  /* 0x000006543f127896 */ /* 0x000fd20008000012 */
[----:B------:R-:W-:Y:S03]  /*45c0*/  SYNCS.ARRIVE.TRANS64.RED.A1T0 RZ, [UR18], RZ ;  /* 0x000000ffffff79a7 */ /* 0x000fe60008100412 */
[----:B------:R-:W-:Y:S05]  /*45d0*/  @P1 BRA `(.L_x_24) ;  /* 0x0000000000041947 */ /* 0x000fea0003800000 */
[----:B------:R-:W-:Y:S01]  /*45e0*/  BPT.TRAP 0x1 ;  /* 0x000000040000795c */ /* 0x000fe20000300000 */
.L_x_24:
[----:B------:R-:W-:Y:S01]  /*45f0*/  UIADD3 UR53, UR17, 0x1, URZ ;  /* 0x0000000111357890 */ /* 0x000fe2000fffe03f */
[C---:B------:R-:W-:Y:S02]  /*4600*/  ISETP.GE.AND P2, PT, R5.reuse, 0x101, PT ;  /* 0x000001010500780c */ /* 0x040fe40003f46270 */
[----:B-1----:R-:W-:Y:S01]  /*4610*/  IADD3 R7, R5, 0x7f, RZ ;  /* 0x0000007f05077810 */ /* 0x002fe20007ffe0ff */
[----:B------:R-:W-:Y:S01]  /*4620*/  UISETP.NE.AND UP0, UPT, UR53, 0x5, UPT ;  /* 0x000000053500788c */ /* 0x000fe2000bf05270 */
[----:B------:R-:W-:Y:S02]  /*4630*/  VIADD R5, R22, 0x80 ;  /* 0x0000008016057836 */ /* 0x000fe40000000000 */
[----:B------:R-:W-:Y:S01]  /*4640*/  SHF.R.S32.HI R8, RZ, 0x1f, R7 ;  /* 0x0000001fff087819 */ /* 0x000fe20000011407 */
[----:B------:R-:W-:Y:S02]  /*4650*/  USEL UR6, URZ, 0x1, UP0 ;  /* 0x000000013f067887 */ /* 0x000fe40008000000 */
[----:B------:R-:W-:Y:S01]  /*4660*/  USEL UR53, UR53, URZ, UP0 ;  /* 0x0000003f35357287 */ /* 0x000fe20008000000 */
[----:B------:R-:W-:-:S03]  /*4670*/  LEA.HI R7, R8, R7, RZ, 0x7 ;  /* 0x0000000708077211 */ /* 0x000fc600078f38ff */
[----:B------:R-:W-:Y:S02]  /*4680*/  LOP3.LUT R18, R18, UR6, RZ, 0x3c, !PT ;  /* 0x0000000612127c12 */ /* 0x000fe4000f8e3cff */
[----:B------:R-:W-:Y:S01]  /*4690*/  LEA.HI.SX32 R7, R7, 0xffffffff, 0x19 ;  /* 0xffffffff07077811 */ /* 0x000fe200078fcaff */
[----:B------:R-:W-:Y:S06]  /*46a0*/  @!P2 BRA `(.L_x_25) ;  /* 0x0000002c008ca947 */ /* 0x000fec0003800000 */
[----:B------:R-:W-:Y:S01]  /*46b0*/  IMAD.MOV.U32 R11, RZ, RZ, R4 ;  /* 0x000000ffff0b7224 */ /* 0x000fe200078e0004 */
[----:B------:R-:W-:Y:S01]  /*46c0*/  MOV R9, R6 ;  /* 0x0000000600097202 */ /* 0x000fe20000000f00 */
[----:B------:R-:W-:-:S06]  /*46d0*/  ULDC UR18, c[0x0][0x604] ;  /* 0x0001810000127ab9 */ /* 0x000fcc0000000800 */
.L_x_36:
[----:B------:R-:W-:Y:S05]  /*46e0*/  @!P0 BRA `(.L_x_26) ;  /* 0x0000000000048947 */ /* 0x000fea0003800000 */
[----:B------:R-:W-:Y:S01]  /*46f0*/  BPT.TRAP 0x1 ;  /* 0x000000040000795c */ /* 0x000fe20000300000 */
.L_x_26:
[----:B------:R-:W-:Y:S01]  /*4700*/  ULEA UR6, UR53, UR45, 0x3 ;  /* 0x0000002d35067291 */ /* 0x000fe2000f8e183f */
[----:B------:R-:W-:-:S08]  /*4710*/  SHF.L.U32 R4, R18, 0x1f, RZ ;  /* 0x0000001f12047819 */ /* 0x000fd000000006ff */
[----:B------:R-:W1:Y:S02]  /*4720*/  SYNCS.PHASECHK.TRANS64.TRYWAIT P2, [UR6+0x14200], R4 ;  /* 0x01420004ff0075a7 */ /* 0x000e640008040146 */
[----:B-1----:R-:W-:Y:S05]  /*4730*/  @!P2 BRA `(.L_x_27) ;  /* 0x0000009400f8a947 */ /* 0x002fea0003800000 */
.L_x_127:
[----:B------:R-:W-:Y:S01]  /*4740*/  UIMAD UR14, UR53, 0x300, UR48 ;  /* 0x00000300350e78a4 */ /* 0x000fe2000f8e0230 */
[----:B------:R-:W-:Y:S01]  /*4750*/  WARPGROUP.ARRIVE ;  /* 0x00000000000079c5 */ /* 0x000fe20000000000 */
[----:B------:R-:W-:Y:S01]  /*4760*/  UMOV UR15, 0xc0000010 ;  /* 0xc0000010000f7882 */ /* 0x000fe20000000000 */
[----:B------:R-:W-:Y:S01]  /*4770*/  UMOV UR7, 0xc0000010 ;  /* 0xc000001000077882 */ /* 0x000fe20000000000 */
[----:B------:R-:W-:Y:S02]  /*4780*/  UIADD3 UR6, UR14, 0x100, URZ ;  /* 0x000001000e067890 */ /* 0x000fe4000fffe03f */
[----:B------:R-:W-:Y:S01]  /*4790*/  UIADD3 UR10, UR14, 0x200, URZ ;  /* 0x000002000e0a7890 */ /* 0x000fe2000fffe03f */
[----:B------:R-:W-:Y:S02]  /*47a0*/  UMOV UR11, 0xc0000010 ;  /* 0xc0000010000b7882 */ /* 0x000fe40000000000 */
[----:B------:R-:W-:Y:S03]  /*47b0*/  HGMMA.64x128x16.F32 R24, gdesc[UR12], RZ, !UPT, gsb0 ;  /* 0x01e000000c1879f0 */ /* 0x000fe6000c0008ff */
[----:B------:R-:W-:-:S02]  /*47c0*/  WARPGROUP.DEPBAR.LE gsb0, 0x0 ;  /* 0x00008000000079c5 */ /* 0x000fc40000010000 */
[----:B------:R-:W-:-:S07]  /*47d0*/  WARPGROUP.ARRIVE ;  /* 0x00000000000079c5 */ /* 0x000fce0000000000 */
[----:B------:R-:W-:Y:S03]  /*47e0*/  HGMMA.64x128x16.F32 R24, gdesc[UR4], R24, gsb0 ;  /* 0x01e00000041879f0 */ /* 0x000fe60008000818 */
[----:B------:R-:W-:Y:S02]  /*47f0*/  WARPGROUP.DEPBAR.LE gsb0, 0x0 ;  /* 0x00008000000079c5 */ /* 0x000fe40000010000 */
[----:B------:R-:W-:-:S07]  /*4800*/  WARPGROUP.ARRIVE ;  /* 0x00000000000079c5 */ /* 0x000fce0000000000 */
[----:B------:R-:W-:Y:S01]  /*4810*/  HGMMA.64x128x16.F32 R24, gdesc[UR8], R24, gsb0 ;  /* 0x01e00000081879f0 */ /* 0x000fe20008000818 */
[----:B------:R-:W-:-:S04]  /*4820*/  UIADD3 UR10, UR53, 0x1, URZ ;  /* 0x00000001350a7890 */ /* 0x000fc8000fffe03f */
[----:B------:R-:W-:-:S04]  /*4830*/  UISETP.NE.AND UP0, UPT, UR10, 0x5, UPT ;  /* 0x000000050a00788c */ /* 0x000fc8000bf05270 */
[----:B------:R-:W-:Y:S02]  /*4840*/  USEL UR6, URZ, 0x1, UP0 ;  /* 0x000000013f067887 */ /* 0x000fe40008000000 */
[----:B------:R-:W-:-:S04]  /*4850*/  USEL UR10, UR10, URZ, UP0 ;  /* 0x0000003f0a0a7287 */ /* 0x000fc80008000000 */
[----:B------:R-:W-:Y:S01]  /*4860*/  LOP3.LUT R18, R18, UR6, RZ, 0x3c, !PT ;  /* 0x0000000612127c12 */ /* 0x000fe2000f8e3cff */
[----:B------:R-:W-:Y:S02]  /*4870*/  WARPGROUP.DEPBAR.LE gsb0, 0x0 ;  /* 0x00008000000079c5 */ /* 0x000fe40000010000 */
[----:B------:R-:W-:Y:S05]  /*4880*/  @!P0 BRA `(.L_x_28) ;  /* 0x0000000000048947 */ /* 0x000fea0003800000 */
[----:B------:R-:W-:Y:S01]  /*4890*/  BPT.TRAP 0x1 ;  /* 0x000000040000795c */ /* 0x000fe20000300000 */
.L_x_28:
[----:B-1----:R-:W-:Y:S01]  /*48a0*/  FMNMX R4, R24, R11, !PT ;  /* 0x0000000b18047209 */ /* 0x002fe20007800000 */
[----:B------:R-:W-:Y:S01]  /*48b0*/  ULEA UR6, UR10, UR45, 0x3 ;  /* 0x0000002d0a067291 */ /* 0x000fe2000f8e183f */
[----:B------:R-:W-:Y:S02]  /*48c0*/  FMNMX R8, R26, R9, !PT ;  /* 0x000000091a087209 */ /* 0x000fe40007800000 */
[----:B------:R-:W-:Y:S02]  /*48d0*/  FMNMX R13, R25, R4, !PT ;  /* 0x00000004190d7209 */ /* 0x000fe40007800000 */
[----:B------:R-:W-:Y:S02]  /*48e0*/  FMNMX R15, R27, R8, !PT ;  /* 0x000000081b0f7209 */ /* 0x000fe40007800000 */
[----:B------:R-:W-:Y:S02]  /*48f0*/  FMNMX R4, R28, R13, !PT ;  /* 0x0000000d1c047209 */ /* 0x000fe40007800000 */
[----:B------:R-:W-:-:S02]  /*4900*/  FMNMX R8, R30, R15, !PT ;  /* 0x0000000f1e087209 */ /* 0x000fc40007800000 */
[----:B------:R-:W-:-:S04]  /*4910*/  FMNMX R13, R29, R4, !PT ;  /* 0x000000041d0d7209 */ /* 0x000fc80007800000 */
        /* <DEDUP_REMOVED lines=27> */
[----:B------:R-:W-:-:S05]  /*4ad0*/  FMNMX R6, R85, R4, !PT ;  /* 0x0000000455067209 */ /* 0x000fca0007800000 */
[----:B------:R-:W1:Y:S02]  /*4ae0*/  SHFL.BFLY PT, R13, R6, 0x1, 0x1f ;  /* 0x0c201f00060d7f89 */ /* 0x000e6400000e0000 */
[----:B-1----:R-:W-:-:S05]  /*4af0*/  FMNMX R13, R6, R13, !PT ;  /* 0x0000000d060d7209 */ /* 0x002fca0007800000 */
[----:B------:R-:W1:Y:S02]  /*4b00*/  SHFL.BFLY PT, R4, R13, 0x2, 0x1f ;  /* 0x0c401f000d047f89 */ /* 0x000e6400000e0000 */
[----:B-1----:R-:W-:Y:S02]  /*4b10*/  FMNMX R4, R13, R4, !PT ;  /* 0x000000040d047209 */ /* 0x002fe40007800000 */
[----:B------:R-:W-:Y:S02]  /*4b20*/  FMNMX R13, R31, R8, !PT ;  /* 0x000000081f0d7209 */ /* 0x000fe40007800000 */
[----:B------:R-:W-:Y:S02]  /*4b30*/  FSETP.NEU.AND P2, PT, R4, -INF , PT ;  /* 0xff8000000400780b */ /* 0x000fe40003f4d000 */
[----:B------:R-:W-:Y:S02]  /*4b40*/  FMNMX R6, R34, R13, !PT ;  /* 0x0000000d22067209 */ /* 0x000fe40007800000 */
[----:B------:R-:W-:-:S02]  /*4b50*/  FSEL R14, R4, RZ, P2 ;  /* 0x000000ff040e7208 */ /* 0x000fc40001000000 */
[----:B------:R-:W-:-:S03]  /*4b60*/  FMNMX R13, R35, R6, !PT ;  /* 0x00000006230d7209 */ /* 0x000fc60007800000 */
[----:B------:R-:W-:Y:S01]  /*4b70*/  FMUL R112, R14, UR18 ;  /* 0x000000120e707c20 */ /* 0x000fe20008400000 */
[----:B------:R-:W-:Y:S01]  /*4b80*/  FMNMX R6, R38, R13, !PT ;  /* 0x0000000d26067209 */ /* 0x000fe20007800000 */
[----:B------:R-:W-:Y:S02]  /*4b90*/  FADD R14, -R14, R11 ;  /* 0x0000000b0e0e7221 */ /* 0x000fe40000000100 */
[--C-:B------:R-:W-:Y:S01]  /*4ba0*/  FFMA R24, R24, UR18, -R112.reuse ;  /* 0x0000001218187c23 */ /* 0x100fe20008000870 */
[--C-:B------:R-:W-:Y:S01]  /*4bb0*/  FFMA R25, R25, UR18, -R112.reuse ;  /* 0x0000001219197c23 */ /* 0x100fe20008000870 */
[----:B------:R-:W-:Y:S01]  /*4bc0*/  FMNMX R21, R39, R6, !PT ;  /* 0x0000000627157209 */ /* 0x000fe20007800000 */
[--C-:B------:R-:W-:Y:S01]  /*4bd0*/  FFMA R8, R28, UR18, -R112.reuse ;  /* 0x000000121c087c23 */ /* 0x100fe20008000870 */
[--C-:B------:R-:W-:Y:S01]  /*4be0*/  FFMA R15, R29, UR18, -R112.reuse ;  /* 0x000000121d0f7c23 */ /* 0x100fe20008000870 */
[----:B------:R-:W-:Y:S01]  /*4bf0*/  FSETP.GEU.AND P6, PT, R24, -126, PT ;  /* 0xc2fc00001800780b */ /* 0x000fe20003fce000 */
[--C-:B------:R-:W-:Y:S01]  /*4c00*/  FFMA R10, R36, UR18, -R112.reuse ;  /* 0x00000012240a7c23 */ /* 0x100fe20008000870 */
[----:B------:R-:W-:Y:S01]  /*4c10*/  FSETP.GEU.AND P3, PT, R25, -126, PT ;  /* 0xc2fc00001900780b */ /* 0x000fe20003f6e000 */
[--C-:B------:R-:W-:Y:S01]  /*4c20*/  FFMA R28, R32, UR18, -R112.reuse ;  /* 0x00000012201c7c23 */ /* 0x100fe20008000870 */
[----:B------:R-:W-:Y:S01]  /*4c30*/  FMNMX R6, R42, R21, !PT ;  /* 0x000000152a067209 */ /* 0x000fe20007800000 */
[--C-:B------:R-:W-:Y:S01]  /*4c40*/  FFMA R21, R33, UR18, -R112.reuse ;  /* 0x0000001221157c23 */ /* 0x100fe20008000870 */
[----:B------:R-:W-:Y:S01]  /*4c50*/  FSETP.GEU.AND P4, PT, R8, -126, PT ;  /* 0xc2fc00000800780b */ /* 0x000fe20003f8e000 */
[--C-:B------:R-:W-:Y:S01]  /*4c60*/  FFMA R12, R40, UR18, -R112.reuse ;  /* 0x00000012280c7c23 */ /* 0x100fe20008000870 */
[----:B------:R-:W-:Y:S01]  /*4c70*/  FSETP.GEU.AND P5, PT, R15, -126, PT ;  /* 0xc2fc00000f00780b */ /* 0x000fe20003fae000 */
[--C-:B------:R-:W-:Y:S01]  /*4c80*/  FFMA R20, R44, UR18, -R112.reuse ;  /* 0x000000122c147c23 */ /* 0x100fe20008000870 */
[----:B------:R-:W-:Y:S01]  /*4c90*/  FSETP.GEU.AND P2, PT, R28, -126, PT ;  /* 0xc2fc00001c00780b */ /* 0x000fe20003f4e000 */
[--C-:B------:R-:W-:Y:S01]  /*4ca0*/  FFMA R33, R41, UR18, -R112.reuse ;  /* 0x0000001229217c23 */ /* 0x100fe20008000870 */
[----:B------:R-:W-:Y:S01]  /*4cb0*/  FMNMX R23, R43, R6, !PT ;  /* 0x000000062b177209 */ /* 0x000fe20007800000 */
[----:B------:R-:W-:Y:S01]  /*4cc0*/  @!P6 FMUL R24, R24, 0.5 ;  /* 0x3f0000001818e820 */ /* 0x000fe20000400000 */
[--C-:B------:R-:W-:Y:S01]  /*4cd0*/  FFMA R36, R48, UR18, -R112.reuse ;  /* 0x0000001230247c23 */ /* 0x100fe20008000870 */
[----:B------:R-:W-:Y:S01]  /*4ce0*/  @!P3 FMUL R25, R25, 0.5 ;  /* 0x3f0000001919b820 */ /* 0x000fe20000400000 */
[----:B------:R-:W-:Y:S01]  /*4cf0*/  FMNMX R6, R46, R23, !PT ;  /* 0x000000172e067209 */ /* 0x000fe20007800000 */
[--C-:B------:R-:W-:Y:S01]  /*4d00*/  FFMA R23, R37, UR18, -R112.reuse ;  /* 0x0000001225177c23 */ /* 0x100fe20008000870 */
[--C-:B------:R-:W-:Y:S01]  /*4d10*/  FFMA R37, R45, UR18, -R112.reuse ;  /* 0x000000122d257c23 */ /* 0x100fe20008000870 */
[----:B------:R-:W1:Y:S01]  /*4d20*/  MUFU.EX2 R24, R24 ;  /* 0x0000001800187308 */ /* 0x000e620000000800 */
[----:B------:R-:W-:Y:S01]  /*4d30*/  @!P4 FMUL R8, R8, 0.5 ;  /* 0x3f0000000808c820 */ /* 0x000fe20000400000 */
[----:B------:R-:W-:Y:S01]  /*4d40*/  @!P5 FMUL R15, R15, 0.5 ;  /* 0x3f0000000f0fd820 */ /* 0x000fe20000400000 */
[--C-:B------:R-:W-:Y:S01]  /*4d50*/  FFMA R41, R49, UR18, -R112.reuse ;  /* 0x0000001231297c23 */ /* 0x100fe20008000870 */
[----:B------:R-:W-:Y:S01]  /*4d60*/  @!P2 FMUL R28, R28, 0.5 ;  /* 0x3f0000001c1ca820 */ /* 0x000fe20000400000 */
[--C-:B------:R-:W-:Y:S01]  /*4d70*/  FFMA R45, R53, UR18, -R112.reuse ;  /* 0x00000012352d7c23 */ /* 0x100fe20008000870 */
[--C-:B------:R-:W-:Y:S01]  /*4d80*/  FFMA R49, R56, UR18, -R112.reuse ;  /* 0x0000001238317c23 */ /* 0x100fe20008000870 */
[--C-:B------:R-:W-:Y:S01]  /*4d90*/  FFMA R40, R52, UR18, -R112.reuse ;  /* 0x0000001234287c23 */ /* 0x100fe20008000870 */
[----:B------:R2:W3:Y:S01]  /*4da0*/  MUFU.EX2 R13, R25 ;  /* 0x00000019000d7308 */ /* 0x0004e20000000800 */
[--C-:B------:R-:W-:Y:S01]  /*4db0*/  FFMA R44, R57, UR18, -R112.reuse ;  /* 0x00000012392c7c23 */ /* 0x100fe20008000870 */
[--C-:B------:R-:W-:Y:S01]  /*4dc0*/  FFMA R53, R60, UR18, -R112.reuse ;  /* 0x000000123c357c23 */ /* 0x100fe20008000870 */
[--C-:B------:R-:W-:Y:S01]  /*4dd0*/  FFMA R57, R64, UR18, -R112.reuse ;  /* 0x0000001240397c23 */ /* 0x100fe20008000870 */
[--C-:B------:R-:W-:Y:S01]  /*4de0*/  FFMA R52, R65, UR18, -R112.reuse ;  /* 0x0000001241347c23 */ /* 0x100fe20008000870 */
[--C-:B------:R-:W-:Y:S01]  /*4df0*/  FFMA R48, R61, UR18, -R112.reuse ;  /* 0x000000123d307c23 */ /* 0x100fe20008000870 */
[--C-:B------:R-:W-:Y:S01]  /*4e00*/  FFMA R61, R68, UR18, -R112.reuse ;  /* 0x00000012443d7c23 */ /* 0x100fe20008000870 */
[--C-:B------:R-:W-:Y:S01]  /*4e10*/  FFMA R56, R69, UR18, -R112.reuse ;  /* 0x0000001245387c23 */ /* 0x100fe20008000870 */
[----:B------:R-:W4:Y:S01]  /*4e20*/  MUFU.EX2 R8, R8 ;  /* 0x0000000800087308 */ /* 0x000f220000000800 */
[----:B-1----:R-:W-:Y:S01]  /*4e30*/  @!P6 FMUL R24, R24, R24 ;  /* 0x000000181818e220 */ /* 0x002fe20000400000 */
[----:B------:R-:W-:Y:S01]  /*4e40*/  FSETP.GEU.AND P6, PT, R21, -126, PT ;  /* 0xc2fc00001500780b */ /* 0x000fe20003fce000 */
[--C-:B------:R-:W-:Y:S01]  /*4e50*/  FFMA R60, R73, UR18, -R112.reuse ;  /* 0x00000012493c7c23 */ /* 0x100fe20008000870 */
[----:B--2---:R-:W-:Y:S01]  /*4e60*/  FMNMX R25, R47, R6, !PT ;  /* 0x000000062f197209 */ /* 0x004fe20007800000 */
[--C-:B------:R-:W-:Y:S01]  /*4e70*/  FFMA R69, R76, UR18, -R112.reuse ;  /* 0x000000124c457c23 */ /* 0x100fe20008000870 */
[--C-:B------:R-:W-:Y:S01]  /*4e80*/  FFMA R65, R72, UR18, -R112.reuse ;  /* 0x0000001248417c23 */ /* 0x100fe20008000870 */
[--C-:B------:R-:W-:Y:S01]  /*4e90*/  FFMA R64, R77, UR18, -R112.reuse ;  /* 0x000000124d407c23 */ /* 0x100fe20008000870 */
[----:B------:R-:W1:Y:S01]  /*4ea0*/  MUFU.EX2 R15, R15 ;  /* 0x0000000f000f7308 */ /* 0x000e620000000800 */
[----:B---3--:R-:W-:Y:S01]  /*4eb0*/  @!P3 FMUL R13, R13, R13 ;  /* 0x0000000d0d0db220 */ /* 0x008fe20000400000 */
[----:B------:R-:W-:Y:S01]  /*4ec0*/  FSETP.GEU.AND P3, PT, R10, -126, PT ;  /* 0xc2fc00000a00780b */ /* 0x000fe20003f6e000 */
[--C-:B------:R-:W-:Y:S01]  /*4ed0*/  FFMA R73, R80, UR18, -R112.reuse ;  /* 0x0000001250497c23 */ /* 0x100fe20008000870 */
[----:B------:R-:W-:Y:S01]  /*4ee0*/  FMNMX R6, R50, R25, !PT ;  /* 0x0000001932067209 */ /* 0x000fe20007800000 */
[--C-:B------:R-:W-:Y:S01]  /*4ef0*/  FFMA R68, R81, UR18, -R112.reuse ;  /* 0x0000001251447c23 */ /* 0x100fe20008000870 */
[--C-:B------:R-:W-:Y:S01]  /*4f00*/  FFMA R72, R85, UR18, -R112.reuse ;  /* 0x0000001255487c23 */ /* 0x100fe20008000870 */
[----:B------:R-:W-:Y:S01]  /*4f10*/  @!P6 FMUL R21, R21, 0.5 ;  /* 0x3f0000001515e820 */ /* 0x000fe20000400000 */
[----:B------:R-:W2:Y:S01]  /*4f20*/  MUFU.EX2 R28, R28 ;  /* 0x0000001c001c7308 */ /* 0x000ea20000000800 */
[----:B----4-:R-:W-:Y:S01]  /*4f30*/  @!P4 FMUL R8, R8, R8 ;  /* 0x000000080808c220 */ /* 0x010fe20000400000 */
[----:B------:R-:W-:Y:S01]  /*4f40*/  FSETP.GEU.AND P4, PT, R23, -126, PT ;  /* 0xc2fc00001700780b */ /* 0x000fe20003f8e000 */
[----:B------:R-:W-:Y:S01]  /*4f50*/  FFMA R77, R84, UR18, -R112 ;  /* 0x00000012544d7c23 */ /* 0x000fe20008000870 */
[----:B------:R-:W-:Y:S01]  /*4f60*/  FMNMX R25, R51, R6, !PT ;  /* 0x0000000633197209 */ /* 0x000fe20007800000 */
[----:B------:R-:W-:-:S02]  /*4f70*/  FMUL R14, R14, UR18 ;  /* 0x000000120e0e7c20 */ /* 0x000fc40008400000 */
[----:B------:R-:W-:Y:S01]  /*4f80*/  @!P3 FMUL R10, R10, 0.5 ;  /* 0x3f0000000a0ab820 */ /* 0x000fe20000400000 */
[----:B------:R-:W3:Y:S01]  /*4f90*/  MUFU.EX2 R21, R21 ;  /* 0x0000001500157308 */ /* 0x000ee20000000800 */
[----:B-1----:R-:W-:Y:S01]  /*4fa0*/  @!P5 FMUL R15, R15, R15 ;  /* 0x0000000f0f0fd220 */ /* 0x002fe20000400000 */
[----:B------:R-:W-:Y:S02]  /*4fb0*/  FSETP.GEU.AND P5, PT, R12, -126, PT ;  /* 0xc2fc00000c00780b */ /* 0x000fe40003fae000 */
[----:B------:R-:W-:-:S03]  /*4fc0*/  FMNMX R6, R54, R25, !PT ;  /* 0x0000001936067209 */ /* 0x000fc60007800000 */
[----:B------:R-:W-:Y:S01]  /*4fd0*/  @!P4 FMUL R23, R23, 0.5 ;  /* 0x3f0000001717c820 */ /* 0x000fe20000400000 */
[----:B------:R-:W1:Y:S01]  /*4fe0*/  MUFU.EX2 R10, R10 ;  /* 0x0000000a000a7308 */ /* 0x000e620000000800 */
[----:B--2---:R-:W-:Y:S01]  /*4ff0*/  @!P2 FMUL R28, R28, R28 ;  /* 0x0000001c1c1ca220 */ /* 0x004fe20000400000 */
[----:B------:R-:W-:Y:S02]  /*5000*/  FSETP.GEU.AND P2, PT, R33, -126, PT ;  /* 0xc2fc00002100780b */ /* 0x000fe40003f4e000 */
[----:B------:R-:W-:-:S03]  /*5010*/  FMNMX R25, R55, R6, !PT ;  /* 0x0000000637197209 */ /* 0x000fc60007800000 */
[----:B------:R-:W-:Y:S01]  /*5020*/  @!P5 FMUL R12, R12, 0.5 ;  /* 0x3f0000000c0cd820 */ /* 0x000fe20000400000 */
[----:B------:R-:W2:Y:S01]  /*5030*/  MUFU.EX2 R23, R23 ;  /* 0x0000001700177308 */ /* 0x000ea20000000800 */
[----:B---3--:R-:W-:Y:S01]  /*5040*/  @!P6 FMUL R21, R21, R21 ;  /* 0x000000151515e220 */ /* 0x008fe20000400000 */
[----:B------:R-:W-:Y:S02]  /*5050*/  FSETP.GEU.AND P6, PT, R20, -126, PT ;  /* 0xc2fc00001400780b */ /* 0x000fe40003fce000 */
[----:B------:R-:W-:-:S03]  /*5060*/  FMNMX R6, R58, R25, !PT ;  /* 0x000000193a067209 */ /* 0x000fc60007800000 */
        /* <DEDUP_REMOVED lines=31> */
[----:B------:R-:W-:Y:S01]  /*5260*/  FMNMX R25, R71, R6, !PT ;  /* 0x0000000647197209 */ /* 0x000fe20007800000 */
[----:B-1----:R-:W-:Y:S01]  /*5270*/  @!P4 FMUL R36, R36, R36 ;  /* 0x000000242424c220 */ /* 0x002fe20000400000 */
[----:B------:R-:W-:Y:S01]  /*5280*/  FSETP.GEU.AND P4, PT, R44, -126, PT ;  /* 0xc2fc00002c00780b */ /* 0x000fe20003f8e000 */
[----:B------:R-:W1:Y:S01]  /*5290*/  MUFU.EX2 R40, R40 ;  /* 0x0000002800287308 */ /* 0x000e620000000800 */
[----:B------:R-:W-:-:S03]  /*52a0*/  FMNMX R6, R74, R25, !PT ;  /* 0x000000194a067209 */ /* 0x000fc60007800000 */
[----:B------:R-:W-:Y:S01]  /*52b0*/  @!P3 FMUL R49, R49, 0.5 ;  /* 0x3f0000003131b820 */ /* 0x000fe20000400000 */
[----:B------:R-:W-:Y:S01]  /*52c0*/  FMNMX R25, R75, R6, !PT ;  /* 0x000000064b197209 */ /* 0x000fe20007800000 */
[----:B--2---:R-:W-:Y:S01]  /*52d0*/  @!P5 FMUL R41, R41, R41 ;  /* 0x000000292929d220 */ /* 0x004fe20000400000 */
[----:B------:R-:W-:Y:S01]  /*52e0*/  FSETP.GEU.AND P5, PT, R53, -126, PT ;  /* 0xc2fc00003500780b */ /* 0x000fe20003fae000 */
[----:B------:R-:W2:Y:S01]  /*52f0*/  MUFU.EX2 R45, R45 ;  /* 0x0000002d002d7308 */ /* 0x000ea20000000800 */
[----:B------:R-:W-:-:S03]  /*5300*/  FMNMX R6, R78, R25, !PT ;  /* 0x000000194e067209 */ /* 0x000fc60007800000 */
[----:B------:R-:W-:Y:S01]  /*5310*/  @!P4 FMUL R44, R44, 0.5 ;  /* 0x3f0000002c2cc820 */ /* 0x000fe20000400000 */
[----:B------:R-:W-:-:S03]  /*5320*/  FMNMX R25, R79, R6, !PT ;  /* 0x000000064f197209 */ /* 0x000fc60007800000 */
[----:B------:R-:W3:Y:S01]  /*5330*/  MUFU.EX2 R49, R49 ;  /* 0x0000003100317308 */ /* 0x000ee20000000800 */
[----:B-1----:R-:W-:Y:S01]  /*5340*/  @!P2 FMUL R40, R40, R40 ;  /* 0x000000282828a220 */ /* 0x002fe20000400000 */
[----:B------:R-:W-:Y:S02]  /*5350*/  FMNMX R6, R82, R25, !PT ;  /* 0x0000001952067209 */ /* 0x000fe40007800000 */
[----:B------:R-:W-:Y:S01]  /*5360*/  @!P5 FMUL R53, R53, 0.5 ;  /* 0x3f0000003535d820 */ /* 0x000fe20000400000 */
[----:B------:R-:W-:Y:S02]  /*5370*/  FSETP.GEU.AND P2, PT, R48, -126, PT ;  /* 0xc2fc00003000780b */ /* 0x000fe40003f4e000 */
[----:B------:R-:W-:Y:S01]  /*5380*/  FMNMX R25, R83, R6, !PT ;  /* 0x0000000653197209 */ /* 0x000fe20007800000 */
        /* <DEDUP_REMOVED lines=9> */
[----:B------:R-:W-:Y:S02]  /*5420*/  @!P6 FMUL R57, R57, 0.5 ;  /* 0x3f0000003939e820 */ /* 0x000fe40000400000 */
[----:B------:R-:W3:Y:S01]  /*5430*/  SHFL.BFLY PT, R25, R6, 0x1, 0x1f ;  /* 0x0c201f0006197f89 */ /* 0x000ee200000e0000 */
[----:B-1----:R-:W-:Y:S01]  /*5440*/  @!P4 FMUL R44, R44, R44 ;  /* 0x0000002c2c2cc220 */ /* 0x002fe20000400000 */
[----:B------:R-:W-:Y:S01]  /*5450*/  FSETP.GEU.AND P4, PT, R61, -126, PT ;  /* 0xc2fc00003d00780b */ /* 0x000fe20003f8e000 */
[----:B------:R-:W1:Y:S03]  /*5460*/  MUFU.EX2 R48, R48 ;  /* 0x0000003000307308 */ /* 0x000e660000000800 */
[----:B------:R-:W-:Y:S01]  /*5470*/  @!P3 FMUL R52, R52, 0.5 ;  /* 0x3f0000003434b820 */ /* 0x000fe20000400000 */
[----:B--2---:R-:W-:Y:S01]  /*5480*/  @!P5 FMUL R53, R53, R53 ;  /* 0x000000353535d220 */ /* 0x004fe20000400000 */
[----:B------:R-:W-:-:S03]  /*5490*/  FSETP.GEU.AND P5, PT, R56, -126, PT ;  /* 0xc2fc00003800780b */ /* 0x000fc60003fae000 */
[----:B------:R-:W2:Y:S04]  /*54a0*/  MUFU.EX2 R57, R57 ;  /* 0x0000003900397308 */ /* 0x000ea80000000800 */
[----:B------:R-:W-:-:S04]  /*54b0*/  @!P4 FMUL R61, R61, 0.5 ;  /* 0x3f0000003d3dc820 */ /* 0x000fc80000400000 */
[----:B------:R-:W4:Y:S01]  /*54c0*/  MUFU.EX2 R52, R52 ;  /* 0x0000003400347308 */ /* 0x000f220000000800 */
[----:B-1----:R-:W-:Y:S01]  /*54d0*/  @!P2 FMUL R48, R48, R48 ;  /* 0x000000303030a220 */ /* 0x002fe20000400000 */
[----:B------:R-:W-:Y:S01]  /*54e0*/  FSETP.GEU.AND P2, PT, R65, -126, PT ;  /* 0xc2fc00004100780b */ /* 0x000fe20003f4e000 */
[----:B------:R-:W-:Y:S01]  /*54f0*/  @!P5 FMUL R56, R56, 0.5 ;  /* 0x3f0000003838d820 */ /* 0x000fe20000400000 */
[----:B---3--:R-:W-:-:S04]  /*5500*/  FMNMX R6, R6, R25, !PT ;  /* 0x0000001906067209 */ /* 0x008fc80007800000 */
[----:B------:R-:W1:Y:S01]  /*5510*/  MUFU.EX2 R61, R61 ;  /* 0x0000003d003d7308 */ /* 0x000e620000000800 */
[----:B--2---:R-:W-:Y:S01]  /*5520*/  @!P6 FMUL R57, R57, R57 ;  /* 0x000000393939e220 */ /* 0x004fe20000400000 */
[----:B------:R-:W-:Y:S01]  /*5530*/  FSETP.GEU.AND P6, PT, R60, -126, PT ;  /* 0xc2fc00003c00780b */ /* 0x000fe20003fce000 */
[----:B------:R-:W2:Y:S02]  /*5540*/  SHFL.BFLY PT, R25, R6, 0x2, 0x1f ;  /* 0x0c401f0006197f89 */ /* 0x000ea400000e0000 */
[----:B------:R-:W-:Y:S01]  /*5550*/  FADD R11, R28, R57 ;  /* 0x000000391c0b7221 */ /* 0x000fe20000000000 */
[----:B------:R-:W-:Y:S01]  /*5560*/  F2FP.F16.F32.PACK_AB R28, R21, R28 ;  /* 0x0000001c151c723e */ /* 0x000fe200000000ff */
[----:B------:R-:W-:Y:S01]  /*5570*/  @!P2 FMUL R65, R65, 0.5 ;  /* 0x3f0000004141a820 */ /* 0x000fe20000400000 */
[----:B------:R-:W3:Y:S01]  /*5580*/  MUFU.EX2 R56, R56 ;  /* 0x0000003800387308 */ /* 0x000ee20000000800 */
[----:B----4-:R-:W-:Y:S01]  /*5590*/  @!P3 FMUL R52, R52, R52 ;  /* 0x000000343434b220 */ /* 0x010fe20000400000 */
[----:B------:R-:W-:-:S05]  /*55a0*/  FSETP.GEU.AND P3, PT, R69, -126, PT ;  /* 0xc2fc00004500780b */ /* 0x000fca0003f6e000 */
[----:B------:R-:W-:Y:S01]  /*55b0*/  @!P6 FMUL R60, R60, 0.5 ;  /* 0x3f0000003c3ce820 */ /* 0x000fe20000400000 */
[----:B------:R-:W4:Y:S01]  /*55c0*/  MUFU.EX2 R65, R65 ;  /* 0x0000004100417308 */ /* 0x000f220000000800 */
[----:B-1----:R-:W-:Y:S01]  /*55d0*/  @!P4 FMUL R61, R61, R61 ;  /* 0x0000003d3d3dc220 */ /* 0x002fe20000400000 */
[----:B------:R-:W-:-:S05]  /*55e0*/  FSETP.GEU.AND P4, PT, R64, -126, PT ;  /* 0xc2fc00004000780b */ /* 0x000fca0003f8e000 */
[----:B------:R-:W-:Y:S01]  /*55f0*/  @!P3 FMUL R69, R69, 0.5 ;  /* 0x3f0000004545b820 */ /* 0x000fe20000400000 */
[----:B------:R-:W1:Y:S01]  /*5600*/  MUFU.EX2 R60, R60 ;  /* 0x0000003c003c7308 */ /* 0x000e620000000800 */
[----:B---3--:R-:W-:Y:S01]  /*5610*/  @!P5 FMUL R56, R56, R56 ;  /* 0x000000383838d220 */ /* 0x008fe20000400000 */
[----:B------:R-:W-:Y:S02]  /*5620*/  FSETP.GEU.AND P5, PT, R73, -126, PT ;  /* 0xc2fc00004900780b */ /* 0x000fe40003fae000 */
[----:B--2---:R-:W-:-:S03]  /*5630*/  FMNMX R6, R6, R25, !PT ;  /* 0x0000001906067209 */ /* 0x004fc60007800000 */
[----:B------:R-:W-:Y:S01]  /*5640*/  @!P4 FMUL R64, R64, 0.5 ;  /* 0x3f0000004040c820 */ /* 0x000fe20000400000 */
[----:B------:R-:W2:Y:S01]  /*5650*/  MUFU.EX2 R69, R69 ;  /* 0x0000004500457308 */ /* 0x000ea20000000800 */
[----:B----4-:R-:W-:Y:S01]  /*5660*/  @!P2 FMUL R65, R65, R65 ;  /* 0x000000414141a220 */ /* 0x010fe20000400000 */
[----:B------:R-:W-:-:S04]  /*5670*/  FSETP.NEU.AND P2, PT, R6, -INF , PT ;  /* 0xff8000000600780b */ /* 0x000fc80003f4d000 */
[----:B------:R-:W-:Y:S01]  /*5680*/  FSEL R32, R6, RZ, P2 ;  /* 0x000000ff06207208 */ /* 0x000fe20001000000 */
[----:B------:R-:W-:Y:S01]  /*5690*/  @!P5 FMUL R73, R73, 0.5 ;  /* 0x3f0000004949d820 */ /* 0x000fe20000400000 */
[----:B------:R-:W3:Y:S01]  /*56a0*/  MUFU.EX2 R64, R64 ;  /* 0x0000004000407308 */ /* 0x000ee20000000800 */
[----:B-1----:R-:W-:Y:S01]  /*56b0*/  @!P6 FMUL R60, R60, R60 ;  /* 0x0000003c3c3ce220 */ /* 0x002fe20000400000 */
[----:B------:R-:W-:Y:S01]  /*56c0*/  FSETP.GEU.AND P6, PT, R68, -126, PT ;  /* 0xc2fc00004400780b */ /* 0x000fe20003fce000 */
[C---:B------:R-:W-:Y:S01]  /*56d0*/  FMUL R25, R32.reuse, UR18 ;  /* 0x0000001220197c20 */ /* 0x040fe20008400000 */
[----:B------:R-:W-:Y:S01]  /*56e0*/  FSETP.GEU.AND P2, PT, R77, -126, PT ;  /* 0xc2fc00004d00780b */ /* 0x000fe20003f4e000 */
[----:B------:R-:W-:Y:S01]  /*56f0*/  FADD R113, -R32, R9 ;  /* 0x0000000920717221 */ /* 0x000fe20000000100 */
[----:B------:R-:W-:Y:S01]  /*5700*/  FADD R9, R24, R49 ;  /* 0x0000003118097221 */ /* 0x000fe20000000000 */
[--C-:B------:R-:W-:Y:S01]  /*5710*/  FFMA R26, R26, UR18, -R25.reuse ;  /* 0x000000121a1a7c23 */ /* 0x100fe20008000819 */
[----:B------:R-:W1:Y:S01]  /*5720*/  MUFU.EX2 R73, R73 ;  /* 0x0000004900497308 */ /* 0x000e620000000800 */
[----:B--2---:R-:W-:Y:S01]  /*5730*/  @!P3 FMUL R69, R69, R69 ;  /* 0x000000454545b220 */ /* 0x004fe20000400000 */
[----:B------:R-:W-:Y:S01]  /*5740*/  FSETP.GEU.AND P3, PT, R72, -126, PT ;  /* 0xc2fc00004800780b */ /* 0x000fe20003f6e000 */
[--C-:B------:R-:W-:Y:S01]  /*5750*/  FFMA R27, R27, UR18, -R25.reuse ;  /* 0x000000121b1b7c23 */ /* 0x100fe20008000819 */
[--C-:B------:R-:W-:Y:S01]  /*5760*/  FFMA R30, R30, UR18, -R25.reuse ;  /* 0x000000121e1e7c23 */ /* 0x100fe20008000819 */
[--C-:B------:R-:W-:Y:S01]  /*5770*/  FFMA R34, R34, UR18, -R25.reuse ;  /* 0x0000001222227c23 */ /* 0x100fe20008000819 */
[--C-:B------:R-:W-:Y:S01]  /*5780*/  FFMA R29, R31, UR18, -R25.reuse ;  /* 0x000000121f1d7c23 */ /* 0x100fe20008000819 */
[----:B------:R-:W-:Y:S01]  /*5790*/  @!P6 FMUL R68, R68, 0.5 ;  /* 0x3f0000004444e820 */ /* 0x000fe20000400000 */
[--C-:B------:R-:W-:Y:S01]  /*57a0*/  FFMA R38, R38, UR18, -R25.reuse ;  /* 0x0000001226267c23 */ /* 0x100fe20008000819 */
[----:B---3--:R-:W-:Y:S01]  /*57b0*/  @!P4 FMUL R64, R64, R64 ;  /* 0x000000404040c220 */ /* 0x008fe20000400000 */
[----:B------:R-:W-:Y:S01]  /*57c0*/  FSETP.GEU.AND P4, PT, R26, -126, PT ;  /* 0xc2fc00001a00780b */ /* 0x000fe20003f8e000 */
[----:B------:R-:W-:Y:S01]  /*57d0*/  @!P2 FMUL R77, R77, 0.5 ;  /* 0x3f0000004d4da820 */ /* 0x000fe20000400000 */
[--C-:B------:R-:W-:Y:S01]  /*57e0*/  FFMA R67, R67, UR18, -R25.reuse ;  /* 0x0000001243437c23 */ /* 0x100fe20008000819 */
[----:B------:R-:W2:Y:S01]  /*57f0*/  MUFU.EX2 R68, R68 ;  /* 0x0000004400447308 */ /* 0x000ea20000000800 */
[--C-:B------:R-:W-:Y:S01]  /*5800*/  FFMA R75, R75, UR18, -R25.reuse ;  /* 0x000000124b4b7c23 */ /* 0x100fe20008000819 */
[----:B------:R-:W-:Y:S01]  /*5810*/  @!P3 FMUL R72, R72, 0.5 ;  /* 0x3f0000004848b820 */ /* 0x000fe20000400000 */
[--C-:B------:R-:W-:Y:S01]  /*5820*/  FFMA R83, R83, UR18, -R25.reuse ;  /* 0x0000001253537c23 */ /* 0x100fe20008000819 */
[----:B-1----:R-:W-:Y:S01]  /*5830*/  @!P5 FMUL R73, R73, R73 ;  /* 0x000000494949d220 */ /* 0x002fe20000400000 */
[----:B------:R-:W-:Y:S01]  /*5840*/  FSETP.GEU.AND P5, PT, R27, -126, PT ;  /* 0xc2fc00001b00780b */ /* 0x000fe20003fae000 */
[--C-:B------:R-:W-:Y:S01]  /*5850*/  FFMA R71, R71, UR18, -R25.reuse ;  /* 0x0000001247477c23 */ /* 0x100fe20008000819 */
[--C-:B------:R-:W-:Y:S01]  /*5860*/  FFMA R85, R86, UR18, -R25.reuse ;  /* 0x0000001256557c23 */ /* 0x100fe20008000819 */
[----:B------:R-:W1:Y:S01]  /*5870*/  MUFU.EX2 R72, R72 ;  /* 0x0000004800487308 */ /* 0x000e620000000800 */
[--C-:B------:R-:W-:Y:S01]  /*5880*/  FFMA R79, R79, UR18, -R25.reuse ;  /* 0x000000124f4f7c23 */ /* 0x100fe20008000819 */
[----:B------:R-:W-:Y:S01]  /*5890*/  @!P4 FMUL R26, R26, 0.5 ;  /* 0x3f0000001a1ac820 */ /* 0x000fe20000400000 */
[----:B------:R-:W-:Y:S01]  /*58a0*/  FFMA R87, R87, UR18, -R25 ;  /* 0x0000001257577c23 */ /* 0x000fe20008000819 */
[----:B------:R-:W-:Y:S01]  /*58b0*/  FMUL R113, R113, UR18 ;  /* 0x0000001271717c20 */ /* 0x000fe20008400000 */
[----:B------:R-:W-:-:S03]  /*58c0*/  F2FP.F16.F32.PACK_AB R24, R13, R24 ;  /* 0x000000180d18723e */ /* 0x000fc600000000ff */
[----:B------:R-:W3:Y:S01]  /*58d0*/  MUFU.EX2 R77, R77 ;  /* 0x0000004d004d7308 */ /* 0x000ee20000000800 */
[----:B--2---:R-:W-:Y:S01]  /*58e0*/  @!P6 FMUL R68, R68, R68 ;  /* 0x000000444444e220 */ /* 0x004fe20000400000 */
[----:B------:R-:W-:Y:S01]  /*58f0*/  FSETP.GEU.AND P6, PT, R30, -126, PT ;  /* 0xc2fc00001e00780b */ /* 0x000fe20003fce000 */
[----:B------:R-:W-:Y:S02]  /*5900*/  @!P5 FMUL R27, R27, 0.5 ;  /* 0x3f0000001b1bd820 */ /* 0x000fe40000400000 */
[----:B------:R-:W-:Y:S01]  /*5910*/  FADD R32, R41, R68 ;  /* 0x0000004429207221 */ /* 0x000fe20000000000 */
[----:B------:R-:W-:Y:S02]  /*5920*/  F2FP.F16.F32.PACK_AB R68, R68, R73 ;  /* 0x000000494444723e */ /* 0x000fe400000000ff */
[----:B------:R2:W4:Y:S01]  /*5930*/  MUFU.EX2 R76, R26 ;  /* 0x0000001a004c7308 */ /* 0x0005220000000800 */
[----:B-1----:R-:W-:Y:S01]  /*5940*/  @!P3 FMUL R72, R72, R72 ;  /* 0x000000484848b220 */ /* 0x002fe20000400000 */
[----:B------:R-:W-:-:S05]  /*5950*/  FSETP.GEU.AND P3, PT, R34, -126, PT ;  /* 0xc2fc00002200780b */ /* 0x000fca0003f6e000 */
[----:B------:R-:W-:Y:S01]  /*5960*/  @!P6 FMUL R30, R30, 0.5 ;  /* 0x3f0000001e1ee820 */ /* 0x000fe20000400000 */
[----:B------:R1:W5:Y:S01]  /*5970*/  MUFU.EX2 R31, R27 ;  /* 0x0000001b001f7308 */ /* 0x0003620000000800 */
[----:B---3--:R-:W-:Y:S01]  /*5980*/  @!P2 FMUL R77, R77, R77 ;  /* 0x0000004d4d4da220 */ /* 0x008fe20000400000 */
[----:B------:R-:W-:Y:S01]  /*5990*/  FSETP.GEU.AND P2, PT, R29, -126, PT ;  /* 0xc2fc00001d00780b */ /* 0x000fe20003f4e000 */
[----:B--2---:R-:W-:-:S04]  /*59a0*/  FFMA R26, R35, UR18, -R25 ;  /* 0x00000012231a7c23 */ /* 0x004fc80008000819 */
[----:B------:R-:W-:Y:S01]  /*59b0*/  @!P3 FMUL R34, R34, 0.5 ;  /* 0x3f0000002222b820 */ /* 0x000fe20000400000 */
[----:B------:R2:W3:Y:S01]  /*59c0*/  MUFU.EX2 R80, R30 ;  /* 0x0000001e00507308 */ /* 0x0004e20000000800 */
[----:B-1----:R-:W-:Y:S01]  /*59d0*/  FFMA R27, R39, UR18, -R25 ;  /* 0x00000012271b7c23 */ /* 0x002fe20008000819 */
[----:B----4-:R-:W-:Y:S01]  /*59e0*/  @!P4 FMUL R76, R76, R76 ;  /* 0x0000004c4c4cc220 */ /* 0x010fe20000400000 */
[----:B------:R-:W-:-:S04]  /*59f0*/  FSETP.GEU.AND P4, PT, R26, -126, PT ;  /* 0xc2fc00001a00780b */ /* 0x000fc80003f8e000 */
[----:B------:R-:W-:Y:S01]  /*5a00*/  @!P2 FMUL R29, R29, 0.5 ;  /* 0x3f0000001d1da820 */ /* 0x000fe20000400000 */
[----:B------:R1:W4:Y:S01]  /*5a10*/  MUFU.EX2 R81, R34 ;  /* 0x0000002200517308 */ /* 0x0003220000000800 */
[----:B-----5:R-:W-:Y:S01]  /*5a20*/  @!P5 FMUL R31, R31, R31 ;  /* 0x0000001f1f1fd220 */ /* 0x020fe20000400000 */
[----:B------:R-:W-:Y:S01]  /*5a30*/  FSETP.GEU.AND P5, PT, R38, -126, PT ;  /* 0xc2fc00002600780b */ /* 0x000fe20003fae000 */
[----:B--2---:R-:W-:-:S05]  /*5a40*/  FFMA R30, R43, UR18, -R25 ;  /* 0x000000122b1e7c23 */ /* 0x004fca0008000819 */
[----:B------:R2:W5:Y:S01]  /*5a50*/  MUFU.EX2 R35, R29 ;  /* 0x0000001d00237308 */ /* 0x0005620000000800 */
[----:B---3--:R-:W-:Y:S01]  /*5a60*/  @!P6 FMUL R80, R80, R80 ;  /* 0x000000505050e220 */ /* 0x008fe20000400000 */
[----:B------:R-:W-:Y:S01]  /*5a70*/  FSETP.GEU.AND P6, PT, R27, -126, PT ;  /* 0xc2fc00001b00780b */ /* 0x000fe20003fce000 */
[----:B------:R-:W-:Y:S01]  /*5a80*/  @!P4 FMUL R26, R26, 0.5 ;  /* 0x3f0000001a1ac820 */ /* 0x000fe20000400000 */
[----:B-1----:R-:W-:-:S03]  /*5a90*/  FFMA R34, R47, UR18, -R25 ;  /* 0x000000122f227c23 */ /* 0x002fc60008000819 */
[----:B------:R-:W-:Y:S01]  /*5aa0*/  @!P5 FMUL R38, R38, 0.5 ;  /* 0x3f0000002626d820 */ /* 0x000fe20000400000 */
[----:B------:R1:W3:Y:S01]  /*5ab0*/  MUFU.EX2 R84, R26 ;  /* 0x0000001a00547308 */ /* 0x0002e20000000800 */
[----:B----4-:R-:W-:Y:S01]  /*5ac0*/  @!P3 FMUL R81, R81, R81 ;  /* 0x000000515151b220 */ /* 0x010fe20000400000 */
[----:B------:R-:W-:Y:S01]  /*5ad0*/  FSETP.GEU.AND P3, PT, R30, -126, PT ;  /* 0xc2fc00001e00780b */ /* 0x000fe20003f6e000 */
[----:B--2---:R-:W-:-:S04]  /*5ae0*/  FFMA R29, R42, UR18, -R25 ;  /* 0x000000122a1d7c23 */ /* 0x004fc80008000819 */
[----:B------:R-:W-:Y:S01]  /*5af0*/  @!P6 FMUL R27, R27, 0.5 ;  /* 0x3f0000001b1be820 */ /* 0x000fe20000400000 */
[----:B------:R2:W4:Y:S01]  /*5b00*/  MUFU.EX2 R39, R38 ;  /* 0x0000002600277308 */ /* 0x0005220000000800 */
[----:B-----5:R-:W-:Y:S01]  /*5b10*/  @!P2 FMUL R35, R35, R35 ;  /* 0x000000232323a220 */ /* 0x020fe20000400000 */
[----:B------:R-:W-:Y:S01]  /*5b20*/  FSETP.GEU.AND P2, PT, R29, -126, PT ;  /* 0xc2fc00001d00780b */ /* 0x000fe20003f4e000 */
[----:B-1----:R-:W-:-:S04]  /*5b30*/  FFMA R26, R46, UR18, -R25 ;  /* 0x000000122e1a7c23 */ /* 0x002fc80008000819 */
        /* <DEDUP_REMOVED lines=15> */
[----:B------:R-:W-:Y:S01]  /*5c30*/  @!P5 FMUL R34, R34, 0.5 ;  /* 0x3f0000002222d820 */ /* 0x000fe20000400000 */
[----:B---3--:R-:W-:Y:S01]  /*5c40*/  @!P3 FMUL R46, R46, R46 ;  /* 0x0000002e2e2eb220 */ /* 0x008fe20000400000 */
[----:B------:R-:W-:Y:S01]  /*5c50*/  FSETP.GEU.AND P3, PT, R30, -126, PT ;  /* 0xc2fc00001e00780b */ /* 0x000fe20003f6e000 */
[----:B------:R2:W3:Y:S01]  /*5c60*/  MUFU.EX2 R47, R26 ;  /* 0x0000001a002f7308 */ /* 0x0004e20000000800 */
[----:B-1----:R-:W-:-:S03]  /*5c70*/  FFMA R29, R51, UR18, -R25 ;  /* 0x00000012331d7c23 */ /* 0x002fc60008000819 */
[----:B------:R-:W-:Y:S01]  /*5c80*/  @!P6 FMUL R27, R27, 0.5 ;  /* 0x3f0000001b1be820 */ /* 0x000fe20000400000 */
[----:B----4-:R-:W-:Y:S01]  /*5c90*/  @!P2 FMUL R43, R43, R43 ;  /* 0x0000002b2b2ba220 */ /* 0x010fe20000400000 */
[----:B------:R-:W-:Y:S02]  /*5ca0*/  FSETP.GEU.AND P2, PT, R29, -126, PT ;  /* 0xc2fc00001d00780b */ /* 0x000fe40003f4e000 */
[----:B------:R1:W4:Y:S01]  /*5cb0*/  MUFU.EX2 R50, R34 ;  /* 0x0000002200327308 */ /* 0x0003220000000800 */
[----:B--2---:R-:W-:-:S03]  /*5cc0*/  FFMA R26, R55, UR18, -R25 ;  /* 0x00000012371a7c23 */ /* 0x004fc60008000819 */
[----:B------:R-:W-:-:S04]  /*5cd0*/  @!P3 FMUL R30, R30, 0.5 ;  /* 0x3f0000001e1eb820 */ /* 0x000fc80000400000 */
[----:B------:R2:W5:Y:S01]  /*5ce0*/  MUFU.EX2 R51, R27 ;  /* 0x0000001b00337308 */ /* 0x0005620000000800 */
[----:B-1----:R-:W-:Y:S01]  /*5cf0*/  FFMA R34, R58, UR18, -R25 ;  /* 0x000000123a227c23 */ /* 0x002fe20008000819 */
[----:B---3--:R-:W-:Y:S01]  /*5d00*/  @!P4 FMUL R47, R47, R47 ;  /* 0x0000002f2f2fc220 */ /* 0x008fe20000400000 */
[----:B------:R-:W-:Y:S01]  /*5d10*/  FSETP.GEU.AND P4, PT, R26, -126, PT ;  /* 0xc2fc00001a00780b */ /* 0x000fe20003f8e000 */
[----:B------:R-:W-:-:S04]  /*5d20*/  @!P2 FMUL R29, R29, 0.5 ;  /* 0x3f0000001d1da820 */ /* 0x000fc80000400000 */
[----:B------:R1:W3:Y:S01]  /*5d30*/  MUFU.EX2 R55, R30 ;  /* 0x0000001e00377308 */ /* 0x0002e20000000800 */
[----:B--2---:R-:W-:Y:S01]  /*5d40*/  FFMA R27, R59, UR18, -R25 ;  /* 0x000000123b1b7c23 */ /* 0x004fe20008000819 */
[----:B----4-:R-:W-:Y:S01]  /*5d50*/  @!P5 FMUL R50, R50, R50 ;  /* 0x000000323232d220 */ /* 0x010fe20000400000 */
[----:B------:R-:W-:-:S05]  /*5d60*/  FSETP.GEU.AND P5, PT, R34, -126, PT ;  /* 0xc2fc00002200780b */ /* 0x000fca0003fae000 */
[----:B------:R2:W4:Y:S01]  /*5d70*/  MUFU.EX2 R54, R29 ;  /* 0x0000001d00367308 */ /* 0x0005220000000800 */
[----:B-----5:R-:W-:Y:S01]  /*5d80*/  @!P6 FMUL R51, R51, R51 ;  /* 0x000000333333e220 */ /* 0x020fe20000400000 */
[----:B------:R-:W-:Y:S01]  /*5d90*/  FSETP.GEU.AND P6, PT, R27, -126, PT ;  /* 0xc2fc00001b00780b */ /* 0x000fe20003fce000 */
[----:B-1----:R-:W-:Y:S01]  /*5da0*/  FFMA R30, R63, UR18, -R25 ;  /* 0x000000123f1e7c23 */ /* 0x002fe20008000819 */
[----:B------:R-:W-:-:S04]  /*5db0*/  @!P4 FMUL R26, R26, 0.5 ;  /* 0x3f0000001a1ac820 */ /* 0x000fc80000400000 */
[----:B------:R-:W-:Y:S01]  /*5dc0*/  @!P5 FMUL R34, R34, 0.5 ;  /* 0x3f0000002222d820 */ /* 0x000fe20000400000 */
[----:B---3--:R-:W-:Y:S01]  /*5dd0*/  @!P3 FMUL R55, R55, R55 ;  /* 0x000000373737b220 */ /* 0x008fe20000400000 */
[----:B------:R-:W-:Y:S01]  /*5de0*/  FSETP.GEU.AND P3, PT, R30, -126, PT ;  /* 0xc2fc00001e00780b */ /* 0x000fe20003f6e000 */
[----:B------:R1:W3:Y:S01]  /*5df0*/  MUFU.EX2 R58, R26 ;  /* 0x0000001a003a7308 */ /* 0x0002e20000000800 */
[----:B--2---:R-:W-:-:S03]  /*5e00*/  FFMA R29, R62, UR18, -R25 ;  /* 0x000000123e1d7c23 */ /* 0x004fc60008000819 */
[----:B------:R-:W-:Y:S01]  /*5e10*/  @!P6 FMUL R27, R27, 0.5 ;  /* 0x3f0000001b1be820 */ /* 0x000fe20000400000 */
[----:B----4-:R-:W-:Y:S01]  /*5e20*/  @!P2 FMUL R54, R54, R54 ;  /* 0x000000363636a220 */ /* 0x010fe20000400000 */
[----:B------:R-:W-:Y:S02]  /*5e30*/  FSETP.GEU.AND P2, PT, R29, -126, PT ;  /* 0xc2fc00001d00780b */ /* 0x000fe40003f4e000 */
[----:B------:R-:W2:Y:S01]  /*5e40*/  MUFU.EX2 R59, R34 ;  /* 0x00000022003b7308 */ /* 0x000ea20000000800 */
[----:B-1----:R-:W-:-:S03]  /*5e50*/  FFMA R26, R66, UR18, -R25 ;  /* 0x00000012421a7c23 */ /* 0x002fc60008000819 */
[----:B------:R-:W-:-:S04]  /*5e60*/  @!P3 FMUL R30, R30, 0.5 ;  /* 0x3f0000001e1eb820 */ /* 0x000fc80000400000 */
[----:B------:R1:W4:Y:S01]  /*5e70*/  MUFU.EX2 R62, R27 ;  /* 0x0000001b003e7308 */ /* 0x0003220000000800 */
[----:B---3--:R-:W-:Y:S01]  /*5e80*/  @!P4 FMUL R58, R58, R58 ;  /* 0x0000003a3a3ac220 */ /* 0x008fe20000400000 */
[----:B------:R-:W-:Y:S01]  /*5e90*/  FSETP.GEU.AND P4, PT, R26, -126, PT ;  /* 0xc2fc00001a00780b */ /* 0x000fe20003f8e000 */
[----:B------:R-:W-:-:S05]  /*5ea0*/  @!P2 FMUL R29, R29, 0.5 ;  /* 0x3f0000001d1da820 */ /* 0x000fca0000400000 */
[----:B------:R3:W5:Y:S01]  /*5eb0*/  MUFU.EX2 R66, R30 ;  /* 0x0000001e00427308 */ /* 0x0007620000000800 */
[----:B-1----:R-:W-:Y:S01]  /*5ec0*/  FFMA R27, R70, UR18, -R25 ;  /* 0x00000012461b7c23 */ /* 0x002fe20008000819 */
[----:B--2---:R-:W-:Y:S01]  /*5ed0*/  @!P5 FMUL R59, R59, R59 ;  /* 0x0000003b3b3bd220 */ /* 0x004fe20000400000 */
[----:B------:R-:W-:-:S04]  /*5ee0*/  FSETP.GEU.AND P5, PT, R67, -126, PT ;  /* 0xc2fc00004300780b */ /* 0x000fc80003fae000 */
[----:B------:R-:W-:Y:S01]  /*5ef0*/  @!P4 FMUL R26, R26, 0.5 ;  /* 0x3f0000001a1ac820 */ /* 0x000fe20000400000 */
[----:B------:R1:W2:Y:S01]  /*5f00*/  MUFU.EX2 R63, R29 ;  /* 0x0000001d003f7308 */ /* 0x0002a20000000800 */
[----:B----4-:R-:W-:Y:S01]  /*5f10*/  @!P6 FMUL R62, R62, R62 ;  /* 0x0000003e3e3ee220 */ /* 0x010fe20000400000 */
[----:B------:R-:W-:Y:S01]  /*5f20*/  FSETP.GEU.AND P6, PT, R27, -126, PT ;  /* 0xc2fc00001b00780b */ /* 0x000fe20003fce000 */
[----:B---3--:R-:W-:-:S05]  /*5f30*/  FFMA R30, R78, UR18, -R25 ;  /* 0x000000124e1e7c23 */ /* 0x008fca0008000819 */
[----:B------:R-:W-:Y:S01]  /*5f40*/  @!P5 FMUL R67, R67, 0.5 ;  /* 0x3f0000004343d820 */ /* 0x000fe20000400000 */
[----:B-1----:R-:W-:Y:S01]  /*5f50*/  FFMA R29, R74, UR18, -R25 ;  /* 0x000000124a1d7c23 */ /* 0x002fe20008000819 */
[----:B-----5:R-:W-:Y:S01]  /*5f60*/  @!P3 FMUL R66, R66, R66 ;  /* 0x000000424242b220 */ /* 0x020fe20000400000 */
[----:B------:R1:W3:Y:S01]  /*5f70*/  MUFU.EX2 R70, R26 ;  /* 0x0000001a00467308 */ /* 0x0002e20000000800 */
[----:B------:R-:W-:Y:S01]  /*5f80*/  FADD R25, R21, R52 ;  /* 0x0000003415197221 */ /* 0x000fe20000000000 */
[----:B------:R-:W-:Y:S02]  /*5f90*/  F2FP.F16.F32.PACK_AB R52, R52, R57 ;  /* 0x000000393434723e */ /* 0x000fe400000000ff */
[----:B------:R-:W-:Y:S01]  /*5fa0*/  @!P6 FMUL R27, R27, 0.5 ;  /* 0x3f0000001b1be820 */ /* 0x000fe20000400000 */
[----:B------:R-:W-:Y:S01]  /*5fb0*/  FSETP.GEU.AND P3, PT, R29, -126, PT ;  /* 0xc2fc00001d00780b */ /* 0x000fe20003f6e000 */
[----:B--2---:R-:W-:Y:S01]  /*5fc0*/  @!P2 FMUL R63, R63, R63 ;  /* 0x0000003f3f3fa220 */ /* 0x004fe20000400000 */
[----:B------:R-:W-:Y:S01]  /*5fd0*/  FSETP.GEU.AND P2, PT, R71, -126, PT ;  /* 0xc2fc00004700780b */ /* 0x000fe20003f4e000 */
[----:B------:R2:W4:Y:S01]  /*5fe0*/  MUFU.EX2 R74, R27 ;  /* 0x0000001b004a7308 */ /* 0x0005220000000800 */
[----:B-1----:R-:W-:Y:S01]  /*5ff0*/  FADD R26, R12, R65 ;  /* 0x000000410c1a7221 */ /* 0x002fe20000000000 */
[----:B------:R-:W-:-:S06]  /*6000*/  FADD R32, R25, R32 ;  /* 0x0000002019207221 */ /* 0x000fcc0000000000 */
[----:B------:R-:W1:Y:S01]  /*6010*/  MUFU.EX2 R67, R67 ;  /* 0x0000004300437308 */ /* 0x000e620000000800 */
[----:B---3--:R-:W-:Y:S01]  /*6020*/  @!P4 FMUL R70, R70, R70 ;  /* 0x000000464646c220 */ /* 0x008fe20000400000 */
[----:B------:R-:W-:Y:S01]  /*6030*/  @!P3 FMUL R29, R29, 0.5 ;  /* 0x3f0000001d1db820 */ /* 0x000fe20000400000 */
[----:B------:R-:W-:Y:S01]  /*6040*/  FSETP.GEU.AND P4, PT, R75, -126, PT ;  /* 0xc2fc00004b00780b */ /* 0x000fe20003f8e000 */
[----:B------:R-:W-:Y:S01]  /*6050*/  @!P2 FMUL R71, R71, 0.5 ;  /* 0x3f0000004747a820 */ /* 0x000fe20000400000 */
[----:B--2---:R-:W-:Y:S01]  /*6060*/  FADD R27, R9, R26 ;  /* 0x0000001a091b7221 */ /* 0x004fe20000000000 */
[----:B------:R-:W-:Y:S01]  /*6070*/  FADD R9, R13, R44 ;  /* 0x0000002c0d097221 */ /* 0x000fe20000000000 */
[----:B------:R-:W-:Y:S01]  /*6080*/  FADD R26, R33, R60 ;  /* 0x0000003c211a7221 */ /* 0x000fe20000000000 */
[----:B------:R2:W3:Y:S01]  /*6090*/  MUFU.EX2 R78, R29 ;  /* 0x0000001d004e7308 */ /* 0x0004e20000000800 */
[----:B----4-:R-:W-:Y:S01]  /*60a0*/  @!P6 FMUL R74, R74, R74 ;  /* 0x0000004a4a4ae220 */ /* 0x010fe20000400000 */
[----:B------:R-:W-:Y:S01]  /*60b0*/  FSETP.GEU.AND P6, PT, R38, -126, PT ;  /* 0xc2fc00002600780b */ /* 0x000fe20003fce000 */
[----:B------:R-:W-:Y:S01]  /*60c0*/  FADD R114, R81, R70 ;  /* 0x0000004651727221 */ /* 0x000fe20000000000 */
[----:B------:R-:W-:-:S02]  /*60d0*/  F2FP.F16.F32.PACK_AB R44, R44, R49 ;  /* 0x000000312c2c723e */ /* 0x000fc400000000ff */
[----:B------:R-:W-:Y:S02]  /*60e0*/  F2FP.F16.F32.PACK_AB R60, R60, R65 ;  /* 0x000000413c3c723e */ /* 0x000fe400000000ff */
[----:B------:R-:W-:Y:S01]  /*60f0*/  @!P4 FMUL R75, R75, 0.5 ;  /* 0x3f0000004b4bc820 */ /* 0x000fe20000400000 */
[----:B-1----:R-:W-:Y:S01]  /*6100*/  @!P5 FMUL R67, R67, R67 ;  /* 0x000000434343d220 */ /* 0x002fe20000400000 */
[----:B------:R-:W-:Y:S01]  /*6110*/  FSETP.GEU.AND P5, PT, R30, -126, PT ;  /* 0xc2fc00001e00780b */ /* 0x000fe20003fae000 */
[----:B------:R-:W1:Y:S01]  /*6120*/  MUFU.EX2 R71, R71 ;  /* 0x0000004700477308 */ /* 0x000e620000000800 */
[----:B--2---:R-:W-:Y:S01]  /*6130*/  FADD R29, R9, R26 ;  /* 0x0000001a091d7221 */ /* 0x004fe20000000000 */
[----:B------:R-:W-:Y:S01]  /*6140*/  FADD R9, R8, R53 ;  /* 0x0000003508097221 */ /* 0x000fe20000000000 */
[----:B------:R-:W-:Y:S01]  /*6150*/  FADD R26, R20, R69 ;  /* 0x00000045141a7221 */ /* 0x000fe20000000000 */
[----:B------:R-:W-:Y:S01]  /*6160*/  @!P6 FMUL R38, R38, 0.5 ;  /* 0x3f0000002626e820 */ /* 0x000fe20000400000 */
[----:B------:R-:W-:Y:S01]  /*6170*/  FADD R29, R29, R32 ;  /* 0x000000201d1d7221 */ /* 0x000fe20000000000 */
[----:B---3--:R-:W-:Y:S01]  /*6180*/  @!P3 FMUL R78, R78, R78 ;  /* 0x0000004e4e4eb220 */ /* 0x008fe20000400000 */
[----:B------:R-:W-:Y:S01]  /*6190*/  FSETP.GEU.AND P3, PT, R83, -126, PT ;  /* 0xc2fc00005300780b */ /* 0x000fe20003f6e000 */
[----:B------:R-:W2:Y:S01]  /*61a0*/  MUFU.EX2 R75, R75 ;  /* 0x0000004b004b7308 */ /* 0x000ea20000000800 */
[----:B------:R-:W-:Y:S01]  /*61b0*/  FADD R25, R9, R26 ;  /* 0x0000001a09197221 */ /* 0x000fe20000000000 */
[----:B------:R-:W-:Y:S01]  /*61c0*/  FADD R9, R15, R48 ;  /* 0x000000300f097221 */ /* 0x000fe20000000000 */
[----:B------:R-:W-:Y:S01]  /*61d0*/  FADD R26, R37, R64 ;  /* 0x00000040251a7221 */ /* 0x000fe20000000000 */
[----:B------:R-:W-:Y:S01]  /*61e0*/  @!P5 FMUL R30, R30, 0.5 ;  /* 0x3f0000001e1ed820 */ /* 0x000fe20000400000 */
[----:B------:R-:W-:Y:S01]  /*61f0*/  FADD R116, R43, R78 ;  /* 0x0000004e2b747221 */ /* 0x000fe20000000000 */
[----:B------:R-:W-:Y:S01]  /*6200*/  F2FP.F16.F32.PACK_AB R32, R33, R12 ;  /* 0x0000000c2120723e */ /* 0x000fe200000000ff */
[----:B------:R-:W-:Y:S01]  /*6210*/  FADD R9, R9, R26 ;  /* 0x0000001a09097221 */ /* 0x000fe20000000000 */
[----:B------:R-:W3:Y:S01]  /*6220*/  MUFU.EX2 R86, R38 ;  /* 0x0000002600567308 */ /* 0x000ee20000000800 */
[----:B-1----:R-:W-:Y:S01]  /*6230*/  @!P2 FMUL R71, R71, R71 ;  /* 0x000000474747a220 */ /* 0x002fe20000400000 */
[----:B------:R-:W-:Y:S01]  /*6240*/  FSETP.GEU.AND P2, PT, R113, -126, PT ;  /* 0xc2fc00007100780b */ /* 0x000fe20003f4e000 */
[----:B------:R-:W-:Y:S01]  /*6250*/  FADD R26, R31, R62 ;  /* 0x0000003e1f1a7221 */ /* 0x000fe20000000000 */
[----:B------:R-:W-:Y:S01]  /*6260*/  @!P3 FMUL R83, R83, 0.5 ;  /* 0x3f0000005353b820 */ /* 0x000fe20000400000 */
[----:B------:R-:W-:-:S03]  /*6270*/  F2FP.F16.F32.PACK_AB R33, R46, R43 ;  /* 0x0000002b2e21723e */ /* 0x000fc600000000ff */
[----:B------:R1:W4:Y:S01]  /*6280*/  MUFU.EX2 R82, R30 ;  /* 0x0000001e00527308 */ /* 0x0003220000000800 */
[----:B--2---:R-:W-:Y:S01]  /*6290*/  @!P4 FMUL R75, R75, R75 ;  /* 0x0000004b4b4bc220 */ /* 0x004fe20000400000 */
[----:B------:R-:W-:-:S03]  /*62a0*/  FSETP.GEU.AND P4, PT, R79, -126, PT ;  /* 0xc2fc00004f00780b */ /* 0x000fc60003f8e000 */
[----:B------:R-:W-:Y:S01]  /*62b0*/  FADD R115, R46, R75 ;  /* 0x0000004b2e737221 */ /* 0x000fe20000000000 */
[----:B------:R-:W-:Y:S01]  /*62c0*/  F2FP.F16.F32.PACK_AB R46, R48, R53 ;  /* 0x00000035302e723e */ /* 0x000fe200000000ff */
[----:B------:R-:W-:Y:S01]  /*62d0*/  @!P2 FMUL R113, R113, 0.5 ;  /* 0x3f0000007171a820 */ /* 0x000fe20000400000 */
[----:B------:R-:W2:Y:S01]  /*62e0*/  MUFU.EX2 R83, R83 ;  /* 0x0000005300537308 */ /* 0x000ea20000000800 */
[----:B---3--:R-:W-:Y:S01]  /*62f0*/  @!P6 FMUL R86, R86, R86 ;  /* 0x000000565656e220 */ /* 0x008fe20000400000 */
[----:B------:R-:W-:Y:S01]  /*6300*/  FSETP.GEU.AND P6, PT, R87, -126, PT ;  /* 0xc2fc00005700780b */ /* 0x000fe20003fce000 */
[----:B-1----:R-:W-:Y:S01]  /*6310*/  FADD R30, R36, R73 ;  /* 0x00000049241e7221 */ /* 0x002fe20000000000 */
[----:B------:R-:W-:Y:S01]  /*6320*/  F2FP.F16.F32.PACK_AB R53, R67, R70 ;  /* 0x000000464335723e */ /* 0x000fe200000000ff */
[----:B------:R-:W-:Y:S01]  /*6330*/  FADD R117, R51, R86 ;  /* 0x0000005633757221 */ /* 0x000fe20000000000 */
[----:B------:R-:W-:Y:S01]  /*6340*/  F2FP.F16.F32.PACK_AB R36, R41, R36 ;  /* 0x000000242924723e */ /* 0x000fe200000000ff */
[----:B------:R-:W-:Y:S01]  /*6350*/  @!P4 FMUL R79, R79, 0.5 ;  /* 0x3f0000004f4fc820 */ /* 0x000fe20000400000 */
[----:B------:R-:W-:Y:S01]  /*6360*/  FADD R34, R11, R30 ;  /* 0x0000001e0b227221 */ /* 0x000fe20000000000 */
[----:B----4-:R-:W-:Y:S01]  /*6370*/  @!P5 FMUL R82, R82, R82 ;  /* 0x000000525252d220 */ /* 0x010fe20000400000 */
[----:B------:R-:W-:Y:S01]  /*6380*/  FSETP.GEU.AND P5, PT, R85, -126, PT ;  /* 0xc2fc00005500780b */ /* 0x000fe20003fae000 */
[----:B------:R-:W-:Y:S01]  /*6390*/  FADD R11, R10, R61 ;  /* 0x0000003d0a0b7221 */ /* 0x000fe20000000000 */
[----:B------:R-:W-:Y:S01]  /*63a0*/  FADD R30, R40, R77 ;  /* 0x0000004d281e7221 */ /* 0x000fe20000000000 */
[----:B------:R-:W1:Y:S01]  /*63b0*/  MUFU.EX2 R79, R79 ;  /* 0x0000004f004f7308 */ /* 0x000e620000000800 */
[----:B------:R-:W-:Y:S01]  /*63c0*/  FADD R121, R114, R117 ;  /* 0x0000007572797221 */ /* 0x000fe20000000000 */
[----:B------:R-:W-:Y:S01]  /*63d0*/  @!P6 FMUL R87, R87, 0.5 ;  /* 0x3f0000005757e820 */ /* 0x000fe20000400000 */
[----:B------:R-:W-:Y:S01]  /*63e0*/  FADD R38, R11, R30 ;  /* 0x0000001e0b267221 */ /* 0x000fe20000000000 */
[----:B--2---:R-:W-:Y:S01]  /*63f0*/  @!P3 FMUL R83, R83, R83 ;  /* 0x000000535353b220 */ /* 0x004fe20000400000 */
[----:B------:R-:W-:Y:S01]  /*6400*/  FSETP.GEU.AND P3, PT, R14, -126, PT ;  /* 0xc2fc00000e00780b */ /* 0x000fe20003f6e000 */
[----:B------:R-:W-:Y:S01]  /*6410*/  FADD R11, R23, R56 ;  /* 0x00000038170b7221 */ /* 0x000fe20000000000 */
[----:B------:R-:W-:Y:S01]  /*6420*/  FADD R30, R45, R72 ;  /* 0x000000482d1e7221 */ /* 0x000fe20000000000 */
[----:B------:R-:W2:Y:S01]  /*6430*/  MUFU.EX2 R87, R87 ;  /* 0x0000005700577308 */ /* 0x000ea20000000800 */
[----:B------:R-:W-:Y:S01]  /*6440*/  FADD R117, R26, R115 ;  /* 0x000000731a757221 */ /* 0x000fe20000000000 */
[----:B------:R-:W-:Y:S01]  /*6450*/  @!P5 FMUL R85, R85, 0.5 ;  /* 0x3f0000005555d820 */ /* 0x000fe20000400000 */
[----:B------:R-:W-:Y:S01]  /*6460*/  FADD R30, R11, R30 ;  /* 0x0000001e0b1e7221 */ /* 0x000fe20000000000 */
[----:B------:R-:W-:Y:S01]  /*6470*/  FADD R11, R76, R59 ;  /* 0x0000003b4c0b7221 */ /* 0x000fe20000000000 */
[----:B------:R-:W-:Y:S01]  /*6480*/  FADD R26, R84, R67 ;  /* 0x00000043541a7221 */ /* 0x000fe20000000000 */
[----:B------:R-:W-:Y:S01]  /*6490*/  FADD R114, R47, R82 ;  /* 0x000000522f727221 */ /* 0x000fe20000000000 */
[----:B------:R-:W-:Y:S01]  /*64a0*/  FADD R27, R27, R34 ;  /* 0x000000221b1b7221 */ /* 0x000fe20000000000 */
[----:B------:R3:W4:Y:S01]  /*64b0*/  MUFU.EX2 R112, R85 ;  /* 0x0000005500707308 */ /* 0x0007220000000800 */
[----:B------:R-:W-:Y:S01]  /*64c0*/  FADD R118, R11, R116 ;  /* 0x000000740b767221 */ /* 0x000fe20000000000 */
[----:B------:R-:W-:Y:S01]  /*64d0*/  @!P3 FMUL R14, R14, 0.5 ;  /* 0x3f0000000e0eb820 */ /* 0x000fe20000400000 */
[----:B------:R-:W-:Y:S01]  /*64e0*/  FADD R11, R80, R63 ;  /* 0x0000003f500b7221 */ /* 0x000fe20000000000 */
[----:B-1----:R-:W-:Y:S01]  /*64f0*/  @!P4 FMUL R79, R79, R79 ;  /* 0x0000004f4f4fc220 */ /* 0x002fe20000400000 */
[----:B------:R-:W-:Y:S01]  /*6500*/  FADD R38, R25, R38 ;  /* 0x0000002619267221 */ /* 0x000fe20000000000 */
[----:B------:R-:W-:Y:S01]  /*6510*/  FADD R30, R9, R30 ;  /* 0x0000001e091e7221 */ /* 0x000fe20000000000 */
[----:B------:R-:W-:Y:S01]  /*6520*/  FADD R119, R11, R114 ;  /* 0x000000720b777221 */ /* 0x000fe20000000000 */
[----:B------:R-:W1:Y:S01]  /*6530*/  MUFU.EX2 R14, R14 ;  /* 0x0000000e000e7308 */ /* 0x000e620000000800 */
[----:B---3--:R-:W-:Y:S01]  /*6540*/  FADD R85, R54, R83 ;  /* 0x0000005336557221 */ /* 0x008fe20000000000 */
[----:B--2---:R-:W-:Y:S01]  /*6550*/  @!P6 FMUL R87, R87, R87 ;  /* 0x000000575757e220 */ /* 0x004fe20000400000 */
[----:B------:R-:W-:Y:S01]  /*6560*/  FADD R11, R35, R66 ;  /* 0x00000042230b7221 */ /* 0x000fe20000000000 */
[----:B------:R-:W-:Y:S01]  /*6570*/  FADD R114, R50, R79 ;  /* 0x0000004f32727221 */ /* 0x000fe20000000000 */
[----:B------:R-:W-:Y:S01]  /*6580*/  FADD R120, R26, R85 ;  /* 0x000000551a787221 */ /* 0x000fe20000000000 */
[----:B------:R-:W-:Y:S01]  /*6590*/  FADD R26, R39, R74 ;  /* 0x0000004a271a7221 */ /* 0x000fe20000000000 */
[----:B------:R-:W-:Y:S01]  /*65a0*/  FADD R85, R42, R71 ;  /* 0x000000472a557221 */ /* 0x000fe20000000000 */
[----:B------:R-:W2:Y:S01]  /*65b0*/  MUFU.EX2 R113, R113 ;  /* 0x0000007100717308 */ /* 0x000ea20000000800 */
[----:B----4-:R-:W-:Y:S01]  /*65c0*/  @!P5 FMUL R112, R112, R112 ;  /* 0x000000707070d220 */ /* 0x010fe20000400000 */
[----:B------:R-:W-:Y:S01]  /*65d0*/  FADD R116, R58, R87 ;  /* 0x000000573a747221 */ /* 0x000fe20000000000 */
        /* <DEDUP_REMOVED lines=9> */
[----:B-1----:R-:W-:Y:S01]  /*6670*/  @!P3 FMUL R14, R14, R14 ;  /* 0x0000000e0e0eb220 */ /* 0x002fe20000400000 */
[----:B------:R-:W-:Y:S01]  /*6680*/  FADD R119, R119, R26 ;  /* 0x0000001a77777221 */ /* 0x000fe20000000000 */
[----:B------:R-:W-:Y:S01]  /*6690*/  FADD R117, R117, R116 ;  /* 0x0000007475757221 */ /* 0x000fe20000000000 */
[----:B------:R-:W-:Y:S01]  /*66a0*/  FADD R27, R27, R30 ;  /* 0x0000001e1b1b7221 */ /* 0x000fe20000000000 */
[----:B------:R-:W-:Y:S01]  /*66b0*/  SHF.L.U32 R9, R18, 0x1f, RZ ;  /* 0x0000001f12097819 */ /* 0x000fe200000006ff */
[----:B------:R-:W-:Y:S01]  /*66c0*/  FADD R118, R118, R119 ;  /* 0x0000007776767221 */ /* 0x000fe20000000000 */
[----:B--2---:R-:W-:Y:S01]  /*66d0*/  @!P2 FMUL R113, R113, R113 ;  /* 0x000000717171a220 */ /* 0x004fe20000400000 */
[----:B------:R-:W-:Y:S01]  /*66e0*/  FFMA R3, R14, R3, R27 ;  /* 0x000000030e037223 */ /* 0x000fe2000000001b */
[----:B------:R1:W2:Y:S01]  /*66f0*/  SYNCS.PHASECHK.TRANS64.TRYWAIT P2, [UR6+0x14200], R9 ;  /* 0x01420009ff0075a7 */ /* 0x0002a20008040146 */
[----:B------:R-:W-:Y:S01]  /*6700*/  FADD R118, R118, R117 ;  /* 0x0000007576767221 */ /* 0x000fe20000000000 */
[----:B------:R-:W-:Y:S01]  /*6710*/  F2FP.F16.F32.PACK_AB R25, R31, R76 ;  /* 0x0000004c1f19723e */ /* 0x000fe200000000ff */
[----:B------:R-:W-:Y:S01]  /*6720*/  FMUL R104, R104, R14 ;  /* 0x0000000e68687220 */ /* 0x000fe20000400000 */
[----:B------:R-:W-:Y:S01]  /*6730*/  F2FP.F16.F32.PACK_AB R27, R35, R80 ;  /* 0x00000050231b723e */ /* 0x000fe200000000ff */
[----:B------:R-:W-:Y:S01]  /*6740*/  FFMA R0, R113, R0, R118 ;  /* 0x0000000071007223 */ /* 0x000fe20000000076 */
[----:B------:R-:W-:Y:S01]  /*6750*/  F2FP.F16.F32.PACK_AB R34, R37, R20 ;  /* 0x000000142522723e */ /* 0x000fe200000000ff */
[----:B------:R-:W-:Y:S01]  /*6760*/  FMUL R105, R105, R14 ;  /* 0x0000000e69697220 */ /* 0x000fe20000400000 */
[----:B------:R-:W-:Y:S01]  /*6770*/  F2FP.F16.F32.PACK_AB R38, R45, R40 ;  /* 0x000000282d26723e */ /* 0x000fe200000000ff */
[-C--:B------:R-:W-:Y:S01]  /*6780*/  FMUL R108, R108, R14.reuse ;  /* 0x0000000e6c6c7220 */ /* 0x080fe20000400000 */
        /* <DEDUP_REMOVED lines=16> */
[----:B------:R-:W-:Y:S01]  /*6890*/  FMUL R93, R93, R14 ;  /* 0x0000000e5d5d7220 */ /* 0x000fe20000400000 */
[----:B------:R-:W-:Y:S01]  /*68a0*/  F2FP.F16.F32.PACK_AB R26, R15, R8 ;  /* 0x000000080f1a723e */ /* 0x000fe200000000ff */
[-C--:B------:R-:W-:Y:S01]  /*68b0*/  FMUL R106, R106, R113.reuse ;  /* 0x000000716a6a7220 */ /* 0x080fe20000400000 */
        /* <DEDUP_REMOVED lines=10> */
[----:B------:R-:W-:Y:S01]  /*6960*/  FMUL R95, R95, R113 ;  /* 0x000000715f5f7220 */ /* 0x000fe20000400000 */
[----:B------:R-:W-:-:S02]  /*6970*/  F2FP.F16.F32.PACK_AB R29, R84, R81 ;  /* 0x00000051541d723e */ /* 0x000fc400000000ff */
[----:B------:R-:W-:Y:S02]  /*6980*/  F2FP.F16.F32.PACK_AB R30, R23, R10 ;  /* 0x0000000a171e723e */ /* 0x000fe400000000ff */
[----:B------:R-:W-:Y:S02]  /*6990*/  F2FP.F16.F32.PACK_AB R55, R71, R74 ;  /* 0x0000004a4737723e */ /* 0x000fe400000000ff */
[----:B------:R-:W-:Y:S02]  /*69a0*/  F2FP.F16.F32.PACK_AB R61, R75, R78 ;  /* 0x0000004e4b3d723e */ /* 0x000fe400000000ff */
[----:B------:R-:W-:Y:S02]  /*69b0*/  F2FP.F16.F32.PACK_AB R63, R79, R82 ;  /* 0x000000524f3f723e */ /* 0x000fe400000000ff */
[----:B------:R-:W-:Y:S02]  /*69c0*/  F2FP.F16.F32.PACK_AB R69, R83, R86 ;  /* 0x000000565345723e */ /* 0x000fe400000000ff */
[----:B------:R-:W-:Y:S01]  /*69d0*/  F2FP.F16.F32.PACK_AB R70, R72, R77 ;  /* 0x0000004d4846723e */ /* 0x000fe200000000ff */
[----:B-12---:R-:W-:Y:S06]  /*69e0*/  @!P0 BRA `(.L_x_29) ;  /* 0x0000000000048947 */ /* 0x006fec0003800000 */
[----:B------:R-:W-:Y:S01]  /*69f0*/  BPT.TRAP 0x1 ;  /* 0x000000040000795c */ /* 0x000fe20000300000 */
.L_x_29:
[----:B------:R-:W-:Y:S05]  /*6a00*/  @P2 BRA `(.L_x_30) ;  /* 0x0000000000082947 */ /* 0x000fea0003800000 */
[----:B------:R-:W1:Y:S02]  /*6a10*/  SYNCS.PHASECHK.TRANS64.TRYWAIT P2, [UR6+0x14200], R9 ;  /* 0x01420009ff0075a7 */ /* 0x000e640008040146 */
[----:B-1----:R-:W-:Y:S05]  /*6a20*/  @!P2 BRA `(.L_x_31) ;  /* 0x000000740054a947 */ /* 0x002fea0003800000 */
.L_x_30:
[----:B------:R-:W-:Y:S01]  /*6a30*/  UIMAD UR11, UR10, 0x300, UR46 ;  /* 0x000003000a0b78a4 */ /* 0x000fe2000f8e022e */
[----:B------:R-:W-:Y:S01]  /*6a40*/  WARPGROUP.ARRIVE ;  /* 0x00000000000079c5 */ /* 0x000fe20000000000 */
[----:B------:R-:W-:Y:S01]  /*6a50*/  UMOV UR7, 0xc0000010 ;  /* 0xc000001000077882 */ /* 0x000fe20000000000 */
[----:B------:R-:W-:Y:S01]  /*6a60*/  F2FP.F16.F32.PACK_AB R71, R87, R112 ;  /* 0x000000705747723e */ /* 0x000fe200000000ff */
[----:B------:R-:W-:Y:S02]  /*6a70*/  UIADD3 UR14, UR11, 0x100, URZ ;  /* 0x000001000b0e7890 */ /* 0x000fe4000fffe03f */
[----:B------:R-:W-:Y:S02]  /*6a80*/  UIADD3 UR15, UR11, 0x200, URZ ;  /* 0x000002000b0f7890 */ /* 0x000fe4000fffe03f */
[----:B------:R-:W-:Y:S02]  /*6a90*/  UMOV UR6, UR11 ;  /* 0x0000000b00067c82 */ /* 0x000fe40008000000 */
[----:B------:R-:W-:Y:S01]  /*6aa0*/  HGMMA.64x16x16.F32 R104, R24, gdesc[UR4].tnspB, R104, gsb0 ;  /* 0x4020000418687df0 */ /* 0x000fe20008000868 */
[----:B------:R-:W-:Y:S01]  /*6ab0*/  UMOV UR6, UR14 ;  /* 0x0000000e00067c82 */ /* 0x000fe20008000000 */
[----:B------:R-:W-:Y:S01]  /*6ac0*/  UMOV UR7, 0xc0000010 ;  /* 0xc000001000077882 */ /* 0x000fe20000000000 */
[----:B------:R-:W-:Y:S01]  /*6ad0*/  UIADD3 UR14, UR11, 0x120, URZ ;  /* 0x000001200b0e7890 */ /* 0x000fe2000fffe03f */
[----:B------:R-:W-:-:S02]  /*6ae0*/  WARPGROUP.DEPBAR.LE gsb0, 0x0 ;  /* 0x00008000000079c5 */ /* 0x000fc40000010000 */
        /* <DEDUP_REMOVED lines=128> */
.L_x_32:
[----:B------:R-:W-:-:S04]  /*72f0*/  ULEA UR6, UR17, UR45, 0x3 ;  /* 0x0000002d11067291 */ /* 0x000fc8000f8e183f */
[----:B------:R-:W-:-:S04]  /*7300*/  UIADD3 UR6, UR6, 0x14228, URZ ;  /* 0x0001422806067890 */ /* 0x000fc8000fffe03f */
[----:B------:R-:W-:-:S09]  /*7310*/  UPRMT UR6, URZ, 0x654, UR6 ;  /* 0x000006543f067896 */ /* 0x000fd20008000006 */
[----:B------:R-:W-:Y:S01]  /*7320*/  SYNCS.ARRIVE.TRANS64.RED.A1T0 RZ, [UR6], RZ ;  /* 0x000000ffffff79a7 */ /* 0x000fe20008100406 */
[----:B------:R-:W-:Y:S05]  /*7330*/  @P1 BRA `(.L_x_33) ;  /* 0x0000000000041947 */ /* 0x000fea0003800000 */
[----:B------:R-:W-:Y:S01]  /*7340*/  BPT.TRAP 0x1 ;  /* 0x000000040000795c */ /* 0x000fe20000300000 */
.L_x_33:
[----:B------:R-:W-:-:S04]  /*7350*/  UIADD3 UR17, UR17, 0x1, URZ ;  /* 0x0000000111117890 */ /* 0x000fc8000fffe03f */
[----:B------:R-:W-:-:S04]  /*7360*/  UISETP.NE.AND UP0, UPT, UR17, 0x5, UPT ;  /* 0x000000051100788c */ /* 0x000fc8000bf05270 */
[----:B------:R-:W-:Y:S01]  /*7370*/  USEL UR17, UR17, URZ, UP0 ;  /* 0x0000003f11117287 */ /* 0x000fe20008000000 */
[----:B------:R-:W-:Y:S11]  /*7380*/  @!P0 BRA `(.L_x_34) ;  /* 0x0000000000048947 */ /* 0x000ff60003800000 */
[----:B------:R-:W-:Y:S01]  /*7390*/  BPT.TRAP 0x1 ;  /* 0x000000040000795c */ /* 0x000fe20000300000 */
.L_x_34:
[----:B------:R-:W-:-:S04]  /*73a0*/  ULEA UR6, UR17, UR45, 0x3 ;  /* 0x0000002d11067291 */ /* 0x000fc8000f8e183f */
[----:B------:R-:W-:-:S04]  /*73b0*/  UIADD3 UR6, UR6, 0x14228, URZ ;  /* 0x0001422806067890 */ /* 0x000fc8000fffe03f */
[----:B------:R-:W-:-:S09]  /*73c0*/  UPRMT UR6, URZ, 0x654, UR6 ;  /* 0x000006543f067896 */ /* 0x000fd20008000006 */
[----:B------:R-:W-:Y:S01]  /*73d0*/  SYNCS.ARRIVE.TRANS64.RED.A1T0 RZ, [UR6], RZ ;  /* 0x000000ffffff79a7 */ /* 0x000fe20008100406 */
[----:B------:R-:W-:Y:S05]  /*73e0*/  @P1 BRA `(.L_x_35) ;  /* 0x0000000000041947 */ /* 0x000fea0003800000 */
[----:B------:R-:W-:Y:S01]  /*73f0*/  BPT.TRAP 0x1 ;  /* 0x000000040000795c */ /* 0x000fe20000300000 */
.L_x_35:
[----:B------:R-:W-:Y:S01]  /*7400*/  UIADD3 UR10, UR10, 0x1, URZ ;  /* 0x000000010a0a7890 */ /* 0x000fe2000fffe03f */
[C---:B------:R-:W-:Y:S01]  /*7410*/  ISETP.GT.AND P2, PT, R7.reuse, 0x2, PT ;  /* 0x000000020700780c */ /* 0x040fe20003f44270 */
[----:B------:R-:W-:Y:S01]  /*7420*/  UIADD3 UR17, UR17, 0x1, URZ ;  /* 0x0000000111117890 */ /* 0x000fe2000fffe03f */
[----:B------:R-:W-:Y:S01]  /*7430*/  VIADD R7, R7, 0xffffffff ;  /* 0xffffffff07077836 */ /* 0x000fe20000000000 */
[----:B------:R-:W-:Y:S01]  /*7440*/  UISETP.NE.AND UP1, UPT, UR10, 0x5, UPT ;  /* 0x000000050a00788c */ /* 0x000fe2000bf25270 */
[----:B------:R-:W-:Y:S01]  /*7450*/  VIADD R5, R5, 0x80 ;  /* 0x0000008005057836 */ /* 0x000fe20000000000 */
[----:B------:R-:W-:Y:S01]  /*7460*/  UISETP.NE.AND UP0, UPT, UR17, 0x5, UPT ;  /* 0x000000051100788c */ /* 0x000fe2000bf05270 */
[----:B------:R-:W-:Y:S01]  /*7470*/  MOV R11, R4 ;  /* 0x00000004000b7202 */ /* 0x000fe20000000f00 */
[----:B------:R-:W-:Y:S01]  /*7480*/  USEL UR6, URZ, 0x1, UP1 ;  /* 0x000000013f067887 */ /* 0x000fe20008800000 */
[----:B-1----:R-:W-:Y:S01]  /*7490*/  IMAD.MOV.U32 R9, RZ, RZ, R6 ;  /* 0x000000ffff097224 */ /* 0x002fe200078e0006 */
[----:B------:R-:W-:-:S02]  /*74a0*/  USEL UR17, UR17, URZ, UP0 ;  /* 0x0000003f11117287 */ /* 0x000fc40008000000 */
[----:B------:R-:W-:Y:S02]  /*74b0*/  USEL UR53, UR10, URZ, UP1 ;  /* 0x0000003f0a357287 */ /* 0x000fe40008800000 */
[----:B------:R-:W-:Y:S01]  /*74c0*/  LOP3.LUT R18, R18, UR6, RZ, 0x3c, !PT ;  /* 0x0000000612127c12 */ /* 0x000fe2000f8e3cff */
[----:B------:R-:W-:Y:S09]  /*74d0*/  @P2 BRA `(.L_x_36) ;  /* 0xffffffd000802947 */ /* 0x000ff2000383ffff */
.L_x_25:
[----:B------:R-:W-:-:S13]  /*74e0*/  ISETP.GE.AND P2, PT, R7, 0x1, PT ;  /* 0x000000010700780c */ /* 0x000fda0003f46270 */
[----:B------:R-:W-:Y:S05]  /*74f0*/  @!P2 BRA `(.L_x_37) ;  /* 0x0000003400bca947 */ /* 0x000fea0003800000 */
[----:B------:R-:W-:Y:S01]  /*7500*/  IMAD.MOV.U32 R9, RZ, RZ, R4 ;  /* 0x000000ffff097224 */ /* 0x000fe200078e0004 */
[----:B------:R-:W-:Y:S01]  /*7510*/  MOV R8, R6 ;  /* 0x0000000600087202 */ /* 0x000fe20000000f00 */
[----:B------:R-:W-:Y:S01]  /*7520*/  ULDC UR19, c[0x0][0x28c] ;  /* 0x0000a30000137ab9 */ /* 0x000fe20000000800 */
[----:B------:R-:W-:-:S05]  /*7530*/  ULDC UR18, c[0x0][0x604] ;  /* 0x0001810000127ab9 */ /* 0x000fca0000000800 */
.L_x_48:
[----:B------:R-:W-:Y:S05]  /*7540*/  @!P0 BRA `(.L_x_38) ;  /* 0x0000000000048947 */ /* 0x000fea0003800000 */
[----:B------:R-:W-:Y:S01]  /*7550*/  BPT.TRAP 0x1 ;  /* 0x000000040000795c */ /* 0x000fe20000300000 */
.L_x_38:
[----:B------:R-:W-:Y:S01]  /*7560*/  ULEA UR6, UR53, UR45, 0x3 ;  /* 0x0000002d35067291 */ /* 0x000fe2000f8e183f */
[----:B------:R-:W-:-:S08]  /*7570*/  SHF.L.U32 R4, R18, 0x1f, RZ ;  /* 0x0000001f12047819 */ /* 0x000fd000000006ff */
[----:B------:R-:W1:Y:S02]  /*7580*/  SYNCS.PHASECHK.TRANS64.TRYWAIT P2, [UR6+0x14200], R4 ;  /* 0x01420004ff0075a7 */ /* 0x000e640008040146 */
[----:B-1----:R-:W-:Y:S05]  /*7590*/  @!P2 BRA `(.L_x_39) ;  /* 0x000000680090a947 */ /* 0x002fea0003800000 */
.L_x_128:
        /* <DEDUP_REMOVED lines=22> */
.L_x_40:
[C---:B------:R-:W-:Y:S01]  /*7700*/  VIADD R6, R5.reuse, 0x8 ;  /* 0x0000000805067836 */ /* 0x040fe20000000000 */
[C---:B------:R-:W-:Y:S01]  /*7710*/  ISETP.GE.AND P4, PT, R5.reuse, UR19, PT ;  /* 0x0000001305007c0c */ /* 0x040fe2000bf86270 */
[C---:B-1----:R-:W-:Y:S01]  /*7720*/  VIADD R4, R5.reuse, 0x1 ;  /* 0x0000000105047836 */ /* 0x042fe20000000000 */
[C---:B------:R-:W-:Y:S01]  /*7730*/  IADD3 R10, R5.reuse, 0x9, RZ ;  /* 0x00000009050a7810 */ /* 0x040fe20007ffe0ff */
[----:B------:R-:W-:Y:S01]  /*7740*/  ULEA UR6, UR10, UR45, 0x3 ;  /* 0x0000002d0a067291 */ /* 0x000fe2000f8e183f */
[----:B------:R-:W-:Y:S01]  /*7750*/  ISETP.GE.AND P2, PT, R6, UR19, PT ;  /* 0x0000001306007c0c */ /* 0x000fe2000bf46270 */
[C---:B------:R-:W-:Y:S01]  /*7760*/  VIADD R6, R5.reuse, 0x11 ;  /* 0x0000001105067836 */ /* 0x040fe20000000000 */
[----:B------:R-:W-:Y:S01]  /*7770*/  ISETP.GE.AND P3, PT, R4, UR19, PT ;  /* 0x0000001304007c0c */ /* 0x000fe2000bf66270 */
[----:B------:R-:W-:Y:S01]  /*7780*/  VIADD R4, R5, 0x10 ;  /* 0x0000001005047836 */ /* 0x000fe20000000000 */
[----:B------:R-:W-:Y:S02]  /*7790*/  FSEL R24, R24, -INF , !P4 ;  /* 0xff80000018187808 */ /* 0x000fe40006000000 */
[----:B------:R-:W-:-:S02]  /*77a0*/  FSEL R113, R26, -INF , !P4 ;  /* 0xff8000001a717808 */ /* 0x000fc40006000000 */
[----:B------:R-:W-:Y:S01]  /*77b0*/  ISETP.GE.AND P4, PT, R6, UR19, PT ;  /* 0x0000001306007c0c */ /* 0x000fe2000bf86270 */
[C---:B------:R-:W-:Y:S01]  /*77c0*/  VIADD R6, R5.reuse, 0x19 ;  /* 0x0000001905067836 */ /* 0x040fe20000000000 */
[----:B------:R-:W-:Y:S02]  /*77d0*/  ISETP.GE.AND P6, PT, R4, UR19, PT ;  /* 0x0000001304007c0c */ /* 0x000fe4000bfc6270 */
[----:B------:R-:W-:Y:S02]  /*77e0*/  FSEL R28, R28, -INF , !P2 ;  /* 0xff8000001c1c7808 */ /* 0x000fe40005000000 */
[----:B------:R-:W-:Y:S02]  /*77f0*/  FSEL R30, R30, -INF , !P2 ;  /* 0xff8000001e1e7808 */ /* 0x000fe40005000000 */
[----:B------:R-:W-:Y:S02]  /*7800*/  IADD3 R4, R5, 0x18, RZ ;  /* 0x0000001805047810 */ /* 0x000fe40007ffe0ff */
[----:B------:R-:W-:-:S02]  /*7810*/  ISETP.GE.AND P2, PT, R6, UR19, PT ;  /* 0x0000001306007c0c */ /* 0x000fc4000bf46270 */
[----:B------:R-:W-:Y:S02]  /*7820*/  IADD3 R6, R5, 0x21, RZ ;  /* 0x0000002105067810 */ /* 0x000fe40007ffe0ff */
[----:B------:R-:W-:Y:S02]  /*7830*/  FSEL R11, R25, -INF , !P3 ;  /* 0xff800000190b7808 */ /* 0x000fe40005800000 */
[----:B------:R-:W-:Y:S02]  /*7840*/  FSEL R27, R27, -INF , !P3 ;  /* 0xff8000001b1b7808 */ /* 0x000fe40005800000 */
[----:B------:R-:W-:Y:S01]  /*7850*/  ISETP.GE.AND P3, PT, R4, UR19, PT ;  /* 0x0000001304007c0c */ /* 0x000fe2000bf66270 */
[----:B------:R-:W-:Y:S01]  /*7860*/  VIADD R4, R5, 0x20 ;  /* 0x0000002005047836 */ /* 0x000fe20000000000 */
[----:B------:R-:W-:Y:S02]  /*7870*/  FSEL R32, R32, -INF , !P6 ;  /* 0xff80000020207808 */ /* 0x000fe40007000000 */
[----:B------:R-:W-:-:S02]  /*7880*/  FSEL R34, R34, -INF , !P6 ;  /* 0xff80000022227808 */ /* 0x000fc40007000000 */
[----:B------:R-:W-:Y:S02]  /*7890*/  ISETP.GE.AND P5, PT, R10, UR19, PT ;  /* 0x000000130a007c0c */ /* 0x000fe4000bfa6270 */
[----:B------:R-:W-:Y:S01]  /*78a0*/  ISETP.GE.AND P6, PT, R6, UR19, PT ;  /* 0x0000001306007c0c */ /* 0x000fe2000bfc6270 */
[----:B------:R-:W-:Y:S01]  /*78b0*/  VIADD R6, R5, 0x28 ;  /* 0x0000002805067836 */ /* 0x000fe20000000000 */
[----:B------:R-:W-:Y:S01]  /*78c0*/  FSEL R21, R29, -INF , !P5 ;  /* 0xff8000001d157808 */ /* 0x000fe20006800000 */
[----:B------:R-:W-:Y:S01]  /*78d0*/  VIADD R29, R5, 0x59 ;  /* 0x00000059051d7836 */ /* 0x000fe20000000000 */
[----:B------:R-:W-:Y:S02]  /*78e0*/  FSEL R31, R31, -INF , !P5 ;  /* 0xff8000001f1f7808 */ /* 0x000fe40006800000 */
[----:B------:R-:W-:Y:S02]  /*78f0*/  ISETP.GE.AND P5, PT, R4, UR19, PT ;  /* 0x0000001304007c0c */ /* 0x000fe4000bfa6270 */
[----:B------:R-:W-:-:S02]  /*7900*/  FSEL R15, R33, -INF , !P4 ;  /* 0xff800000210f7808 */ /* 0x000fc40006000000 */
[----:B------:R-:W-:Y:S02]  /*7910*/  FSEL R35, R35, -INF , !P4 ;  /* 0xff80000023237808 */ /* 0x000fe40006000000 */
[----:B------:R-:W-:Y:S02]  /*7920*/  FMNMX R4, R113, R8, !PT ;  /* 0x0000000871047209 */ /* 0x000fe40007800000 */
[----:B------:R-:W-:Y:S01]  /*7930*/  ISETP.GE.AND P4, PT, R6, UR19, PT ;  /* 0x0000001306007c0c */ /* 0x000fe2000bf86270 */
[----:B------:R-:W-:Y:S01]  /*7940*/  VIADD R6, R5, 0x29 ;  /* 0x0000002905067836 */ /* 0x000fe20000000000 */
[----:B------:R-:W-:Y:S02]  /*7950*/  FMNMX R23, R27, R4, !PT ;  /* 0x000000041b177209 */ /* 0x000fe40007800000 */
[----:B------:R-:W-:Y:S01]  /*7960*/  FSEL R13, R36, -INF , !P3 ;  /* 0xff800000240d7808 */ /* 0x000fe20005800000 */
[----:B------:R-:W-:Y:S01]  /*7970*/  VIADD R36, R5, 0x71 ;  /* 0x0000007105247836 */ /* 0x000fe20000000000 */
[----:B------:R-:W-:-:S02]  /*7980*/  FSEL R38, R38, -INF , !P3 ;  /* 0xff80000026267808 */ /* 0x000fc40005800000 */
[----:B------:R-:W-:Y:S02]  /*7990*/  ISETP.GE.AND P3, PT, R6, UR19, PT ;  /* 0x0000001306007c0c */ /* 0x000fe4000bf66270 */
[----:B------:R-:W-:Y:S02]  /*79a0*/  IADD3 R6, R5, 0x30, RZ ;  /* 0x0000003005067810 */ /* 0x000fe40007ffe0ff */
[----:B------:R-:W-:Y:S02]  /*79b0*/  FMNMX R4, R30, R23, !PT ;  /* 0x000000171e047209 */ /* 0x000fe40007800000 */
[----:B------:R-:W-:Y:S02]  /*79c0*/  FSEL R23, R37, -INF , !P2 ;  /* 0xff80000025177808 */ /* 0x000fe40005000000 */
[----:B------:R-:W-:Y:S02]  /*79d0*/  FSEL R39, R39, -INF , !P2 ;  /* 0xff80000027277808 */ /* 0x000fe40005000000 */
[----:B------:R-:W-:Y:S01]  /*79e0*/  ISETP.GE.AND P2, PT, R6, UR19, PT ;  /* 0x0000001306007c0c */ /* 0x000fe2000bf46270 */
[----:B------:R-:W-:Y:S01]  /*79f0*/  VIADD R6, R5, 0x31 ;  /* 0x0000003105067836 */ /* 0x000fe20000000000 */
[----:B------:R-:W-:-:S02]  /*7a00*/  FMNMX R25, R31, R4, !PT ;  /* 0x000000041f197209 */ /* 0x000fc40007800000 */
[----:B------:R-:W-:Y:S01]  /*7a10*/  FSEL R26, R40, -INF , !P5 ;  /* 0xff800000281a7808 */ /* 0x000fe20006800000 */
[C---:B------:R-:W-:Y:S01]  /*7a20*/  VIADD R40, R5.reuse, 0x79 ;  /* 0x0000007905287836 */ /* 0x040fe20000000000 */
[----:B------:R-:W-:Y:S02]  /*7a30*/  FSEL R42, R42, -INF , !P5 ;  /* 0xff8000002a2a7808 */ /* 0x000fe40006800000 */
[----:B------:R-:W-:Y:S02]  /*7a40*/  FMNMX R4, R34, R25, !PT ;  /* 0x0000001922047209 */ /* 0x000fe40007800000 */
[----:B------:R-:W-:Y:S01]  /*7a50*/  ISETP.GE.AND P5, PT, R6, UR19, PT ;  /* 0x0000001306007c0c */ /* 0x000fe2000bfa6270 */
[----:B------:R-:W-:Y:S01]  /*7a60*/  VIADD R6, R5, 0x38 ;  /* 0x0000003805067836 */ /* 0x000fe20000000000 */
[----:B------:R-:W-:Y:S02]  /*7a70*/  FMNMX R25, R35, R4, !PT ;  /* 0x0000000423197209 */ /* 0x000fe40007800000 */
[----:B------:R-:W-:-:S02]  /*7a80*/  FSEL R41, R41, -INF , !P6 ;  /* 0xff80000029297808 */ /* 0x000fc40007000000 */
[----:B------:R-:W-:Y:S02]  /*7a90*/  FSEL R4, R43, -INF , !P6 ;  /* 0xff8000002b047808 */ /* 0x000fe40007000000 */
[----:B------:R-:W-:Y:S02]  /*7aa0*/  ISETP.GE.AND P6, PT, R6, UR19, PT ;  /* 0x0000001306007c0c */ /* 0x000fe4000bfc6270 */
[----:B------:R-:W-:Y:S02]  /*7ab0*/  FMNMX R6, R38, R25, !PT ;  /* 0x0000001926067209 */ /* 0x000fe40007800000 */
[----:B------:R-:W-:Y:S02]  /*7ac0*/  FSEL R45, R45, -INF , !P3 ;  /* 0xff8000002d2d7808 */ /* 0x000fe40005800000 */
[----:B------:R-:W-:Y:S01]  /*7ad0*/  FMNMX R25, R39, R6, !PT ;  /* 0x0000000627197209 */ /* 0x000fe20007800000 */
[----:B------:R-:W-:Y:S01]  /*7ae0*/  VIADD R6, R5, 0x40 ;  /* 0x0000004005067836 */ /* 0x000fe20000000000 */
[----:B------:R-:W-:-:S02]  /*7af0*/  FSEL R47, R47, -INF , !P3 ;  /* 0xff8000002f2f7808 */ /* 0x000fc40005800000 */
[----:B------:R-:W-:Y:S02]  /*7b00*/  FMNMX R25, R42, R25, !PT ;  /* 0x000000192a197209 */ /* 0x000fe40007800000 */
[----:B------:R-:W-:Y:S01]  /*7b10*/  ISETP.GE.AND P3, PT, R6, UR19, PT ;  /* 0x0000001306007c0c */ /* 0x000fe2000bf66270 */
[----:B------:R-:W-:Y:S01]  /*7b20*/  VIADD R6, R5, 0x41 ;  /* 0x0000004105067836 */ /* 0x000fe20000000000 */
[----:B------:R-:W-:Y:S02]  /*7b30*/  FSEL R46, R46, -INF , !P4 ;  /* 0xff8000002e2e7808 */ /* 0x000fe40006000000 */
[----:B------:R-:W-:Y:S02]  /*7b40*/  FMNMX R25, R4, R25, !PT ;  /* 0x0000001904197209 */ /* 0x000fe40007800000 */
[----:B------:R-:W-:Y:S02]  /*7b50*/  FSEL R48, R48, -INF , !P2 ;  /* 0xff80000030307808 */ /* 0x000fe40005000000 */
[----:B------:R-:W-:-:S02]  /*7b60*/  FSEL R50, R50, -INF , !P2 ;  /* 0xff80000032327808 */ /* 0x000fc40005000000 */
[----:B------:R-:W-:Y:S02]  /*7b70*/  ISETP.GE.AND P2, PT, R6, UR19, PT ;  /* 0x0000001306007c0c */ /* 0x000fe4000bf46270 */
[----:B------:R-:W-:Y:S02]  /*7b80*/  FMNMX R6, R46, R25, !PT ;  /* 0x000000192e067209 */ /* 0x000fe40007800000 */
[----:B------:R-:W-:Y:S02]  /*7b90*/  IADD3 R10, R5, 0x39, RZ ;  /* 0x00000039050a7810 */ /* 0x000fe40007ffe0ff */
[----:B------:R-:W-:Y:S02]  /*7ba0*/  FMNMX R25, R47, R6, !PT ;  /* 0x000000062f197209 */ /* 0x000fe40007800000 */
[----:B------:R-:W-:Y:S02]  /*7bb0*/  FSEL R51, R51, -INF , !P5 ;  /* 0xff80000033337808 */ /* 0x000fe40006800000 */
[----:B------:R-:W-:-:S02]  /*7bc0*/  FMNMX R6, R50, R25, !PT ;  /* 0x0000001932067209 */ /* 0x000fc40007800000 */
[----:B------:R-:W-:Y:S02]  /*7bd0*/  FSEL R44, R44, -INF , !P4 ;  /* 0xff8000002c2c7808 */ /* 0x000fe40006000000 */
[----:B------:R-:W-:Y:S02]  /*7be0*/  ISETP.GE.AND P4, PT, R10, UR19, PT ;  /* 0x000000130a007c0c */ /* 0x000fe4000bf86270 */
[----:B------:R-:W-:Y:S02]  /*7bf0*/  FSEL R54, R54, -INF , !P6 ;  /* 0xff80000036367808 */ /* 0x000fe40007000000 */
[----:B------:R-:W-:Y:S02]  /*7c00*/  FMNMX R25, R51, R6, !PT ;  /* 0x0000000633197209 */ /* 0x000fe40007800000 */
[----:B------:R-:W-:Y:S02]  /*7c10*/  IADD3 R10, R5, 0x48, RZ ;  /* 0x00000048050a7810 */ /* 0x000fe40007ffe0ff */
[----:B------:R-:W-:-:S02]  /*7c20*/  FSEL R49, R49, -INF , !P5 ;  /* 0xff80000031317808 */ /* 0x000fc40006800000 */
[----:B------:R-:W-:Y:S02]  /*7c30*/  FSEL R55, R55, -INF , !P4 ;  /* 0xff80000037377808 */ /* 0x000fe40006000000 */
[----:B------:R-:W-:Y:S02]  /*7c40*/  FMNMX R6, R54, R25, !PT ;  /* 0x0000001936067209 */ /* 0x000fe40007800000 */
[----:B------:R-:W-:Y:S01]  /*7c50*/  ISETP.GE.AND P5, PT, R10, UR19, PT ;  /* 0x000000130a007c0c */ /* 0x000fe2000bfa6270 */
[----:B------:R-:W-:Y:S01]  /*7c60*/  VIADD R10, R5, 0x49 ;  /* 0x00000049050a7836 */ /* 0x000fe20000000000 */
[----:B------:R-:W-:Y:S02]  /*7c70*/  FSEL R58, R58, -INF , !P3 ;  /* 0xff8000003a3a7808 */ /* 0x000fe40005800000 */
[----:B------:R-:W-:Y:S02]  /*7c80*/  FMNMX R25, R55, R6, !PT ;  /* 0x0000000637197209 */ /* 0x000fe40007800000 */
[----:B------:R-:W-:-:S02]  /*7c90*/  FSEL R52, R52, -INF , !P6 ;  /* 0xff80000034347808 */ /* 0x000fc40007000000 */
[----:B------:R-:W-:Y:S01]  /*7ca0*/  ISETP.GE.AND P6, PT, R10, UR19, PT ;  /* 0x000000130a007c0c */ /* 0x000fe2000bfc6270 */
[----:B------:R-:W-:Y:S01]  /*7cb0*/  VIADD R10, R5, 0x50 ;  /* 0x00000050050a7836 */ /* 0x000fe20000000000 */
[----:B------:R-:W-:Y:S02]  /*7cc0*/  FSEL R59, R59, -INF , !P2 ;  /* 0xff8000003b3b7808 */ /* 0x000fe40005000000 */
[----:B------:R-:W-:Y:S02]  /*7cd0*/  FMNMX R6, R58, R25, !PT ;  /* 0x000000193a067209 */ /* 0x000fe40007800000 */
[----:B------:R-:W-:Y:S02]  /*7ce0*/  FSEL R53, R53, -INF , !P4 ;  /* 0xff80000035357808 */ /* 0x000fe40006000000 */
[----:B------:R-:W-:Y:S02]  /*7cf0*/  FSEL R62, R62, -INF , !P5 ;  /* 0xff8000003e3e7808 */ /* 0x000fe40006800000 */
[----:B------:R-:W-:-:S02]  /*7d00*/  FMNMX R25, R59, R6, !PT ;  /* 0x000000063b197209 */ /* 0x000fc40007800000 */
[----:B------:R-:W-:Y:S02]  /*7d10*/  ISETP.GE.AND P4, PT, R10, UR19, PT ;  /* 0x000000130a007c0c */ /* 0x000fe4000bf86270 */
[----:B------:R-:W-:Y:S02]  /*7d20*/  IADD3 R10, R5, 0x51, RZ ;  /* 0x00000051050a7810 */ /* 0x000fe40007ffe0ff */
[----:B------:R-:W-:Y:S02]  /*7d30*/  FSEL R63, R63, -INF , !P6 ;  /* 0xff8000003f3f7808 */ /* 0x000fe40007000000 */
[----:B------:R-:W-:Y:S02]  /*7d40*/  FMNMX R6, R62, R25, !PT ;  /* 0x000000193e067209 */ /* 0x000fe40007800000 */
[----:B------:R-:W-:Y:S02]  /*7d50*/  FSEL R56, R56, -INF , !P3 ;  /* 0xff80000038387808 */ /* 0x000fe40005800000 */
[----:B------:R-:W-:Y:S01]  /*7d60*/  ISETP.GE.AND P3, PT, R10, UR19, PT ;  /* 0x000000130a007c0c */ /* 0x000fe2000bf66270 */
[----:B------:R-:W-:Y:S01]  /*7d70*/  VIADD R10, R5, 0x58 ;  /* 0x00000058050a7836 */ /* 0x000fe20000000000 */
[----:B------:R-:W-:-:S02]  /*7d80*/  FSEL R66, R66, -INF , !P4 ;  /* 0xff80000042427808 */ /* 0x000fc40006000000 */
[----:B------:R-:W-:Y:S02]  /*7d90*/  FMNMX R25, R63, R6, !PT ;  /* 0x000000063f197209 */ /* 0x000fe40007800000 */
[----:B------:R-:W-:Y:S02]  /*7da0*/  FSEL R57, R57, -INF , !P2 ;  /* 0xff80000039397808 */ /* 0x000fe40005000000 */
[----:B------:R-:W-:Y:S01]  /*7db0*/  ISETP.GE.AND P2, PT, R10, UR19, PT ;  /* 0x000000130a007c0c */ /* 0x000fe2000bf46270 */
[----:B------:R-:W-:Y:S01]  /*7dc0*/  VIADD R10, R5, 0x61 ;  /* 0x00000061050a7836 */ /* 0x000fe20000000000 */
[----:B------:R-:W-:Y:S02]  /*7dd0*/  FSEL R67, R67, -INF , !P3 ;  /* 0xff80000043437808 */ /* 0x000fe40005800000 */
[----:B------:R-:W-:Y:S02]  /*7de0*/  FMNMX R6, R66, R25, !PT ;  /* 0x0000001942067209 */ /* 0x000fe40007800000 */
[----:B------:R-:W-:-:S02]  /*7df0*/  P2R R114, PR, RZ, 0x2 ;  /* 0x00000002ff727803 */ /* 0x000fc40000000000 */
[----:B------:R-:W-:Y:S02]  /*7e00*/  IADD3 R33, R5, 0x60, RZ ;  /* 0x0000006005217810 */ /* 0x000fe40007ffe0ff */
[----:B------:R-:W-:Y:S02]  /*7e10*/  ISETP.GE.AND P1, PT, R29, UR19, PT ;  /* 0x000000131d007c0c */ /* 0x000fe4000bf26270 */
[----:B------:R-:W-:Y:S02]  /*7e20*/  FSEL R70, R70, -INF , !P2 ;  /* 0xff80000046467808 */ /* 0x000fe40005000000 */
[----:B------:R-:W-:Y:S02]  /*7e30*/  FMNMX R25, R67, R6, !PT ;  /* 0x0000000643197209 */ /* 0x000fe40007800000 */
[----:B------:R-:W-:Y:S02]  /*7e40*/  P2R R112, PR, RZ, 0x1 ;  /* 0x00000001ff707803 */ /* 0x000fe40000000000 */
[----:B------:R-:W-:-:S02]  /*7e50*/  FSEL R60, R60, -INF , !P5 ;  /* 0xff8000003c3c7808 */ /* 0x000fc40006800000 */
[----:B------:R-:W-:Y:S01]  /*7e60*/  ISETP.GE.AND P0, PT, R10, UR19, PT ;  /* 0x000000130a007c0c */ /* 0x000fe2000bf06270 */
[----:B------:R-:W-:Y:S01]  /*7e70*/  VIADD R10, R5, 0x68 ;  /* 0x00000068050a7836 */ /* 0x000fe20000000000 */
[----:B------:R-:W-:Y:S02]  /*7e80*/  ISETP.GE.AND P5, PT, R33, UR19, PT ;  /* 0x0000001321007c0c */ /* 0x000fe4000bfa6270 */
[----:B------:R-:W-:Y:S02]  /*7e90*/  FSEL R71, R71, -INF , !P1 ;  /* 0xff80000047477808 */ /* 0x000fe40004800000 */
[----:B------:R-:W-:Y:S02]  /*7ea0*/  FMNMX R6, R70, R25, !PT ;  /* 0x0000001946067209 */ /* 0x000fe40007800000 */
        /* <DEDUP_REMOVED lines=12> */
[----:B------:R-:W-:Y:S02]  /*7f70*/  FSEL R79, R79, -INF , !P2 ;  /* 0xff8000004f4f7808 */ /* 0x000fe40005000000 */
[----:B------:R-:W-:Y:S02]  /*7f80*/  FMNMX R6, R78, R25, !PT ;  /* 0x000000194e067209 */ /* 0x000fe40007800000 */
[----:B------:R-:W-:Y:S02]  /*7f90*/  ISETP.GE.AND P3, PT, R10, UR19, PT ;  /* 0x000000130a007c0c */ /* 0x000fe4000bf66270 */
[----:B------:R-:W-:-:S02]  /*7fa0*/  FSEL R64, R64, -INF , !P4 ;  /* 0xff80000040407808 */ /* 0x000fc40006000000 */
[----:B------:R-:W-:Y:S02]  /*7fb0*/  IADD3 R37, R5, 0x78, RZ ;  /* 0x0000007805257810 */ /* 0x000fe40007ffe0ff */
[----:B------:R-:W-:Y:S02]  /*7fc0*/  FSEL R82, R82, -INF , !P3 ;  /* 0xff80000052527808 */ /* 0x000fe40005800000 */
[----:B------:R-:W-:Y:S02]  /*7fd0*/  FMNMX R25, R79, R6, !PT ;  /* 0x000000064f197209 */ /* 0x000fe40007800000 */
[----:B------:R-:W-:Y:S02]  /*7fe0*/  ISETP.GE.AND P4, PT, R36, UR19, PT ;  /* 0x0000001324007c0c */ /* 0x000fe4000bf86270 */
[----:B------:R-:W-:Y:S02]  /*7ff0*/  FMNMX R6, R82, R25, !PT ;  /* 0x0000001952067209 */ /* 0x000fe40007800000 */
[----:B------:R-:W-:-:S02]  /*8000*/  FSEL R83, R83, -INF , !P4 ;  /* 0xff80000053537808 */ /* 0x000fc40006000000 */
[----:B------:R-:W-:Y:S02]  /*8010*/  ISETP.GE.AND P5, PT, R37, UR19, PT ;  /* 0x0000001325007c0c */ /* 0x000fe4000bfa6270 */
[----:B------:R-:W-:Y:S02]  /*8020*/  FSEL R61, R61, -INF , !P6 ;  /* 0xff8000003d3d7808 */ /* 0x000fe40007000000 */
[----:B------:R-:W-:Y:S02]  /*8030*/  FSEL R86, R86, -INF , !P5 ;  /* 0xff80000056567808 */ /* 0x000fe40006800000 */
[----:B------:R-:W-:Y:S02]  /*8040*/  FMNMX R25, R83, R6, !PT ;  /* 0x0000000653197209 */ /* 0x000fe40007800000 */
[----:B------:R-:W-:Y:S02]  /*8050*/  ISETP.GE.AND P6, PT, R40, UR19, PT ;  /* 0x0000001328007c0c */ /* 0x000fe4000bfc6270 */
[----:B------:R-:W-:-:S02]  /*8060*/  FMNMX R6, R86, R25, !PT ;  /* 0x0000001956067209 */ /* 0x000fc40007800000 */
[----:B------:R-:W-:Y:S02]  /*8070*/  FSEL R87, R87, -INF , !P6 ;  /* 0xff80000057577808 */ /* 0x000fe40007000000 */
[----:B------:R-:W-:Y:S02]  /*8080*/  P2R R20, PR, RZ, 0x1 ;  /* 0x00000001ff147803 */ /* 0x000fe40000000000 */
[----:B------:R-:W-:Y:S02]  /*8090*/  FMNMX R10, R87, R6, !PT ;  /* 0x00000006570a7209 */ /* 0x000fe40007800000 */
[----:B------:R-:W-:Y:S02]  /*80a0*/  ISETP.GE.AND P0, PT, R33, UR19, PT ;  /* 0x0000001321007c0c */ /* 0x000fe4000bf06270 */
[----:B------:R-:W-:Y:S01]  /*80b0*/  P2R R12, PR, RZ, 0x4 ;  /* 0x00000004ff0c7803 */ /* 0x000fe20000000000 */
[----:B------:R-:W1:Y:S01]  /*80c0*/  SHFL.BFLY PT, R25, R10, 0x1, 0x1f ;  /* 0x0c201f000a197f89 */ /* 0x000e6200000e0000 */
[----:B------:R-:W-:-:S02]  /*80d0*/  FSEL R72, R72, -INF , !P0 ;  /* 0xff80000048487808 */ /* 0x000fc40004000000 */
[----:B------:R-:W-:Y:S02]  /*80e0*/  ISETP.NE.AND P0, PT, R20, RZ, PT ;  /* 0x000000ff1400720c */ /* 0x000fe40003f05270 */
[----:B------:R-:W-:Y:S02]  /*80f0*/  P2R R14, PR, RZ, 0x2 ;  /* 0x00000002ff0e7803 */ /* 0x000fe40000000000 */
[----:B------:R-:W-:Y:S02]  /*8100*/  FSEL R73, R73, -INF , !P0 ;  /* 0xff80000049497808 */ /* 0x000fe40004000000 */
[----:B------:R-:W-:Y:S02]  /*8110*/  ISETP.NE.AND P0, PT, R112, RZ, PT ;  /* 0x000000ff7000720c */ /* 0x000fe40003f05270 */
[----:B------:R-:W-:Y:S02]  /*8120*/  ISETP.GE.AND P1, PT, R29, UR19, PT ;  /* 0x000000131d007c0c */ /* 0x000fe4000bf26270 */
[----:B------:R-:W-:-:S02]  /*8130*/  FSEL R80, R80, -INF , !P3 ;  /* 0xff80000050507808 */ /* 0x000fc40005800000 */
[----:B------:R-:W-:Y:S02]  /*8140*/  FSEL R69, R69, -INF , !P1 ;  /* 0xff80000045457808 */ /* 0x000fe40004800000 */
[----:B------:R-:W-:Y:S02]  /*8150*/  ISETP.NE.AND P1, PT, R14, RZ, PT ;  /* 0x000000ff0e00720c */ /* 0x000fe40003f25270 */
[----:B------:R-:W-:Y:S02]  /*8160*/  FSEL R81, R81, -INF , !P4 ;  /* 0xff80000051517808 */ /* 0x000fe40006000000 */
[----:B------:R-:W-:Y:S02]  /*8170*/  FSEL R84, R84, -INF , !P5 ;  /* 0xff80000054547808 */ /* 0x000fe40006800000 */
[----:B------:R-:W-:Y:S02]  /*8180*/  FSEL R85, R85, -INF , !P6 ;  /* 0xff80000055557808 */ /* 0x000fe40007000000 */
[----:B-1----:R-:W-:-:S02]  /*8190*/  FMNMX R25, R10, R25, !PT ;  /* 0x000000190a197209 */ /* 0x002fc40007800000 */
[----:B------:R-:W-:Y:S02]  /*81a0*/  FMNMX R10, R24, R9, !PT ;  /* 0x00000009180a7209 */ /* 0x000fe40007800000 */
[----:B------:R-:W-:Y:S01]  /*81b0*/  FSEL R76, R76, -INF , !P1 ;  /* 0xff8000004c4c7808 */ /* 0x000fe20004800000 */
[----:B------:R-:W1:Y:S01]  /*81c0*/  SHFL.BFLY PT, R6, R25, 0x2, 0x1f ;  /* 0x0c401f0019067f89 */ /* 0x000e6200000e0000 */
[----:B------:R-:W-:Y:S02]  /*81d0*/  ISETP.NE.AND P1, PT, R114, RZ, PT ;  /* 0x000000ff7200720c */ /* 0x000fe40003f25270 */
[----:B-1----:R-:W-:Y:S02]  /*81e0*/  FMNMX R6, R25, R6, !PT ;  /* 0x0000000619067209 */ /* 0x002fe40007800000 */
[----:B------:R-:W-:Y:S02]  /*81f0*/  FMNMX R25, R11, R10, !PT ;  /* 0x0000000a0b197209 */ /* 0x000fe40007800000 */
[----:B------:R-:W-:-:S02]  /*8200*/  FSETP.NEU.AND P2, PT, R6, -INF , PT ;  /* 0xff8000000600780b */ /* 0x000fc40003f4d000 */
[----:B------:R-:W-:Y:S02]  /*8210*/  FMNMX R10, R28, R25, !PT ;  /* 0x000000191c0a7209 */ /* 0x000fe40007800000 */
[----:B------:R-:W-:Y:S02]  /*8220*/  FSEL R43, R6, RZ, P2 ;  /* 0x000000ff062b7208 */ /* 0x000fe40001000000 */
[----:B------:R-:W-:Y:S02]  /*8230*/  ISETP.NE.AND P2, PT, R12, RZ, PT ;  /* 0x000000ff0c00720c */ /* 0x000fe40003f45270 */
[----:B------:R-:W-:Y:S01]  /*8240*/  FMNMX R25, R21, R10, !PT ;  /* 0x0000000a15197209 */ /* 0x000fe20007800000 */
[----:B------:R-:W-:Y:S01]  /*8250*/  FMUL R112, R43, UR18 ;  /* 0x000000122b707c20 */ /* 0x000fe20008400000 */
[----:B------:R-:W-:Y:S01]  /*8260*/  FSEL R77, R77, -INF , !P2 ;  /* 0xff8000004d4d7808 */ /* 0x000fe20005000000 */
[----:B------:R-:W-:Y:S01]  /*8270*/  FADD R43, -R43, R8 ;  /* 0x000000082b2b7221 */ /* 0x000fe20000000100 */
        /* <DEDUP_REMOVED lines=19> */
[----:B------:R-:W-:Y:S01]  /*83b0*/  @!P2 FMUL R113, R113, 0.5 ;  /* 0x3f0000007171a820 */ /* 0x000fe20000400000 */
[----:B------:R-:W-:Y:S01]  /*83c0*/  FSETP.GEU.AND P6, PT, R34, -126, PT ;  /* 0xc2fc00002200780b */ /* 0x000fe20003fce000 */
[----:B------:R-:W-:Y:S01]  /*83d0*/  @!P3 FMUL R14, R14, 0.5 ;  /* 0x3f0000000e0eb820 */ /* 0x000fe20000400000 */
[----:B------:R-:W-:Y:S01]  /*83e0*/  FMNMX R29, R41, R12, !PT ;  /* 0x0000000c291d7209 */ /* 0x000fe20007800000 */
[----:B------:R1:W2:Y:S01]  /*83f0*/  MUFU.EX2 R25, R113 ;  /* 0x0000007100197308 */ /* 0x0002a20000000800 */
[--C-:B------:R-:W-:Y:S01]  /*8400*/  FFMA R36, R47, UR18, -R112.reuse ;  /* 0x000000122f247c23 */ /* 0x100fe20008000870 */
[----:B------:R-:W-:Y:S01]  /*8410*/  @!P4 FMUL R30, R30, 0.5 ;  /* 0x3f0000001e1ec820 */ /* 0x000fe20000400000 */
[--C-:B------:R-:W-:Y:S01]  /*8420*/  FFMA R50, R50, UR18, -R112.reuse ;  /* 0x0000001232327c23 */ /* 0x100fe20008000870 */
[--C-:B------:R-:W-:Y:S01]  /*8430*/  FFMA R40, R55, UR18, -R112.reuse ;  /* 0x0000001237287c23 */ /* 0x100fe20008000870 */
[--C-:B------:R-:W-:Y:S01]  /*8440*/  FFMA R54, R54, UR18, -R112.reuse ;  /* 0x0000001236367c23 */ /* 0x100fe20008000870 */
[----:B------:R-:W-:Y:S01]  /*8450*/  @!P5 FMUL R20, R20, 0.5 ;  /* 0x3f0000001414d820 */ /* 0x000fe20000400000 */
[--C-:B------:R-:W-:Y:S01]  /*8460*/  FFMA R55, R67, UR18, -R112.reuse ;  /* 0x0000001243377c23 */ /* 0x100fe20008000870 */
[----:B------:R3:W4:Y:S01]  /*8470*/  MUFU.EX2 R10, R14 ;  /* 0x0000000e000a7308 */ /* 0x0007220000000800 */
[--C-:B------:R-:W-:Y:S01]  /*8480*/  FFMA R71, R71, UR18, -R112.reuse ;  /* 0x0000001247477c23 */ /* 0x100fe20008000870 */
[----:B------:R-:W-:Y:S01]  /*8490*/  @!P6 FMUL R34, R34, 0.5 ;  /* 0x3f0000002222e820 */ /* 0x000fe20000400000 */
[--C-:B------:R-:W-:Y:S01]  /*84a0*/  FFMA R79, R79, UR18, -R112.reuse ;  /* 0x000000124f4f7c23 */ /* 0x100fe20008000870 */
[----:B------:R-:W-:Y:S01]  /*84b0*/  FFMA R87, R87, UR18, -R112 ;  /* 0x0000001257577c23 */ /* 0x000fe20008000870 */
[----:B-1----:R-:W-:-:S03]  /*84c0*/  FMUL R113, R43, UR18 ;  /* 0x000000122b717c20 */ /* 0x002fc60008400000 */
[----:B------:R1:W5:Y:S01]  /*84d0*/  MUFU.EX2 R27, R30 ;  /* 0x0000001e001b7308 */ /* 0x0003620000000800 */
[----:B--2---:R-:W-:Y:S01]  /*84e0*/  @!P2 FMUL R25, R25, R25 ;  /* 0x000000191919a220 */ /* 0x004fe20000400000 */
[----:B------:R-:W-:Y:S02]  /*84f0*/  FSETP.GEU.AND P2, PT, R35, -126, PT ;  /* 0xc2fc00002300780b */ /* 0x000fe40003f4e000 */
[----:B---3--:R-:W-:-:S04]  /*8500*/  FMNMX R14, R44, R29, !PT ;  /* 0x0000001d2c0e7209 */ /* 0x008fc80007800000 */
[----:B------:R-:W-:Y:S01]  /*8510*/  FMNMX R31, R45, R14, !PT ;  /* 0x0000000e2d1f7209 */ /* 0x000fe20007800000 */
[----:B------:R2:W3:Y:S01]  /*8520*/  MUFU.EX2 R12, R20 ;  /* 0x00000014000c7308 */ /* 0x0004e20000000800 */
[----:B----4-:R-:W-:Y:S01]  /*8530*/  @!P3 FMUL R10, R10, R10 ;  /* 0x0000000a0a0ab220 */ /* 0x010fe20000400000 */
[----:B------:R-:W-:Y:S01]  /*8540*/  FSETP.GEU.AND P3, PT, R38, -126, PT ;  /* 0xc2fc00002600780b */ /* 0x000fe20003f6e000 */
[----:B-1----:R-:W-:Y:S01]  /*8550*/  FFMA R30, R59, UR18, -R112 ;  /* 0x000000123b1e7c23 */ /* 0x002fe20008000870 */
[----:B------:R-:W-:Y:S02]  /*8560*/  FMNMX R14, R48, R31, !PT ;  /* 0x0000001f300e7209 */ /* 0x000fe40007800000 */
[----:B------:R-:W-:Y:S02]  /*8570*/  @!P2 FMUL R35, R35, 0.5 ;  /* 0x3f0000002323a820 */ /* 0x000fe40000400000 */
[----:B------:R-:W-:Y:S01]  /*8580*/  FMNMX R31, R49, R14, !PT ;  /* 0x0000000e311f7209 */ /* 0x000fe20007800000 */
[----:B------:R1:W4:Y:S01]  /*8590*/  MUFU.EX2 R29, R34 ;  /* 0x00000022001d7308 */ /* 0x0003220000000800 */
[----:B-----5:R-:W-:Y:S01]  /*85a0*/  @!P4 FMUL R27, R27, R27 ;  /* 0x0000001b1b1bc220 */ /* 0x020fe20000400000 */
[----:B------:R-:W-:-:S02]  /*85b0*/  FSETP.GEU.AND P4, PT, R39, -126, PT ;  /* 0xc2fc00002700780b */ /* 0x000fc40003f8e000 */
[----:B--2---:R-:W-:Y:S02]  /*85c0*/  FMNMX R20, R52, R31, !PT ;  /* 0x0000001f34147209 */ /* 0x004fe40007800000 */
[----:B------:R-:W-:Y:S02]  /*85d0*/  @!P3 FMUL R38, R38, 0.5 ;  /* 0x3f0000002626b820 */ /* 0x000fe40000400000 */
[----:B------:R2:W5:Y:S01]  /*85e0*/  MUFU.EX2 R14, R35 ;  /* 0x00000023000e7308 */ /* 0x0005620000000800 */
[----:B------:R-:W-:Y:S01]  /*85f0*/  FMNMX R33, R53, R20, !PT ;  /* 0x0000001435217209 */ /* 0x000fe20007800000 */
[----:B-1----:R-:W-:Y:S01]  /*8600*/  FFMA R34, R4, UR18, -R112 ;  /* 0x0000001204227c23 */ /* 0x002fe20008000870 */
[----:B---3--:R-:W-:Y:S01]  /*8610*/  @!P5 FMUL R12, R12, R12 ;  /* 0x0000000c0c0cd220 */ /* 0x008fe20000400000 */
[----:B------:R-:W-:Y:S02]  /*8620*/  FSETP.GEU.AND P5, PT, R42, -126, PT ;  /* 0xc2fc00002a00780b */ /* 0x000fe40003fae000 */
[----:B------:R-:W-:Y:S01]  /*8630*/  FMNMX R4, R56, R33, !PT ;  /* 0x0000002138047209 */ /* 0x000fe20007800000 */
[----:B------:R-:W-:Y:S01]  /*8640*/  @!P4 FMUL R39, R39, 0.5 ;  /* 0x3f0000002727c820 */ /* 0x000fe20000400000 */
[----:B------:R1:W3:Y:S01]  /*8650*/  MUFU.EX2 R31, R38 ;  /* 0x00000026001f7308 */ /* 0x0002e20000000800 */
[----:B----4-:R-:W-:Y:S01]  /*8660*/  @!P6 FMUL R29, R29, R29 ;  /* 0x0000001d1d1de220 */ /* 0x010fe20000400000 */
[----:B--2---:R-:W-:-:S02]  /*8670*/  FMNMX R35, R57, R4, !PT ;  /* 0x0000000439237209 */ /* 0x004fc40007800000 */
[----:B------:R-:W-:Y:S02]  /*8680*/  FSETP.GEU.AND P6, PT, R34, -126, PT ;  /* 0xc2fc00002200780b */ /* 0x000fe40003fce000 */
[----:B------:R-:W-:Y:S02]  /*8690*/  FMNMX R4, R60, R35, !PT ;  /* 0x000000233c047209 */ /* 0x000fe40007800000 */
[----:B------:R-:W2:Y:S01]  /*86a0*/  MUFU.EX2 R20, R39 ;  /* 0x0000002700147308 */ /* 0x000ea20000000800 */
[----:B-----5:R-:W-:Y:S01]  /*86b0*/  @!P2 FMUL R14, R14, R14 ;  /* 0x0000000e0e0ea220 */ /* 0x020fe20000400000 */
[----:B------:R-:W-:Y:S01]  /*86c0*/  FSETP.GEU.AND P2, PT, R46, -126, PT ;  /* 0xc2fc00002e00780b */ /* 0x000fe20003f4e000 */
[----:B------:R-:W-:Y:S01]  /*86d0*/  @!P5 FMUL R42, R42, 0.5 ;  /* 0x3f0000002a2ad820 */ /* 0x000fe20000400000 */
[----:B------:R-:W-:Y:S01]  /*86e0*/  FMNMX R35, R61, R4, !PT ;  /* 0x000000043d237209 */ /* 0x000fe20007800000 */
[--C-:B-1----:R-:W-:Y:S01]  /*86f0*/  FFMA R38, R51, UR18, -R112.reuse ;  /* 0x0000001233267c23 */ /* 0x102fe20008000870 */
[--C-:B------:R-:W-:Y:S01]  /*8700*/  FFMA R51, R63, UR18, -R112.reuse ;  /* 0x000000123f337c23 */ /* 0x100fe20008000870 */
[----:B------:R-:W-:Y:S01]  /*8710*/  FFMA R63, R75, UR18, -R112 ;  /* 0x000000124b3f7c23 */ /* 0x000fe20008000870 */
[----:B------:R-:W-:Y:S01]  /*8720*/  FMNMX R4, R64, R35, !PT ;  /* 0x0000002340047209 */ /* 0x000fe20007800000 */
[----:B------:R1:W4:Y:S01]  /*8730*/  MUFU.EX2 R33, R42 ;  /* 0x0000002a00217308 */ /* 0x0003220000000800 */
[----:B------:R-:W-:Y:S01]  /*8740*/  @!P6 FMUL R34, R34, 0.5 ;  /* 0x3f0000002222e820 */ /* 0x000fe20000400000 */
[----:B---3--:R-:W-:Y:S01]  /*8750*/  @!P3 FMUL R31, R31, R31 ;  /* 0x0000001f1f1fb220 */ /* 0x008fe20000400000 */
[----:B------:R-:W-:-:S02]  /*8760*/  FSETP.GEU.AND P3, PT, R36, -126, PT ;  /* 0xc2fc00002400780b */ /* 0x000fc40003f6e000 */
[----:B------:R-:W-:Y:S01]  /*8770*/  FMNMX R37, R65, R4, !PT ;  /* 0x0000000441257209 */ /* 0x000fe20007800000 */
[----:B------:R-:W-:Y:S02]  /*8780*/  @!P2 FMUL R46, R46, 0.5 ;  /* 0x3f0000002e2ea820 */ /* 0x000fe40000400000 */
[----:B------:R-:W3:Y:S01]  /*8790*/  MUFU.EX2 R34, R34 ;  /* 0x0000002200227308 */ /* 0x000ee20000000800 */
[----:B--2---:R-:W-:Y:S01]  /*87a0*/  @!P4 FMUL R20, R20, R20 ;  /* 0x000000141414c220 */ /* 0x004fe20000400000 */
[----:B------:R-:W-:Y:S01]  /*87b0*/  FSETP.GEU.AND P4, PT, R50, -126, PT ;  /* 0xc2fc00003200780b */ /* 0x000fe20003f8e000 */
[--C-:B-1----:R-:W-:Y:S01]  /*87c0*/  FFMA R42, R58, UR18, -R112.reuse ;  /* 0x000000123a2a7c23 */ /* 0x102fe20008000870 */
[----:B------:R-:W-:Y:S01]  /*87d0*/  FMNMX R4, R68, R37, !PT ;  /* 0x0000002544047209 */ /* 0x000fe20007800000 */
[----:B------:R-:W-:-:S03]  /*87e0*/  FFMA R58, R74, UR18, -R112 ;  /* 0x000000124a3a7c23 */ /* 0x000fc60008000870 */
[----:B------:R1:W2:Y:S01]  /*87f0*/  MUFU.EX2 R35, R46 ;  /* 0x0000002e00237308 */ /* 0x0002a20000000800 */
[----:B----4-:R-:W-:Y:S01]  /*8800*/  @!P5 FMUL R33, R33, R33 ;  /* 0x000000212121d220 */ /* 0x010fe20000400000 */
[----:B------:R-:W-:Y:S01]  /*8810*/  FSETP.GEU.AND P5, PT, R38, -126, PT ;  /* 0xc2fc00002600780b */ /* 0x000fe20003fae000 */
[----:B------:R-:W-:Y:S01]  /*8820*/  @!P3 FMUL R36, R36, 0.5 ;  /* 0x3f0000002424b820 */ /* 0x000fe20000400000 */
[----:B------:R-:W-:-:S03]  /*8830*/  FMNMX R39, R69, R4, !PT ;  /* 0x0000000445277209 */ /* 0x000fc60007800000 */
[----:B------:R-:W-:Y:S01]  /*8840*/  @!P4 FMUL R50, R50, 0.5 ;  /* 0x3f0000003232c820 */ /* 0x000fe20000400000 */
[----:B------:R-:W-:Y:S01]  /*8850*/  FMNMX R4, R72, R39, !PT ;  /* 0x0000002748047209 */ /* 0x000fe20007800000 */
[----:B------:R-:W4:Y:S01]  /*8860*/  MUFU.EX2 R36, R36 ;  /* 0x0000002400247308 */ /* 0x000f220000000800 */
[----:B---3--:R-:W-:Y:S01]  /*8870*/  @!P6 FMUL R34, R34, R34 ;  /* 0x000000222222e220 */ /* 0x008fe20000400000 */
[----:B------:R-:W-:Y:S01]  /*8880*/  FSETP.GEU.AND P6, PT, R54, -126, PT ;  /* 0xc2fc00003600780b */ /* 0x000fe20003fce000 */
[--C-:B-1----:R-:W-:Y:S01]  /*8890*/  FFMA R46, R62, UR18, -R112.reuse ;  /* 0x000000123e2e7c23 */ /* 0x102fe20008000870 */
[----:B------:R-:W-:Y:S01]  /*88a0*/  FMNMX R39, R73, R4, !PT ;  /* 0x0000000449277209 */ /* 0x000fe20007800000 */
[----:B------:R-:W-:Y:S01]  /*88b0*/  FFMA R62, R78, UR18, -R112 ;  /* 0x000000124e3e7c23 */ /* 0x000fe20008000870 */
[----:B------:R-:W-:Y:S01]  /*88c0*/  @!P5 FMUL R38, R38, 0.5 ;  /* 0x3f0000002626d820 */ /* 0x000fe20000400000 */
[----:B--2---:R-:W-:Y:S01]  /*88d0*/  @!P2 FMUL R35, R35, R35 ;  /* 0x000000232323a220 */ /* 0x004fe20000400000 */
[----:B------:R-:W-:Y:S01]  /*88e0*/  FSETP.GEU.AND P2, PT, R40, -126, PT ;  /* 0xc2fc00002800780b */ /* 0x000fe20003f4e000 */
[----:B------:R1:W2:Y:S01]  /*88f0*/  MUFU.EX2 R37, R50 ;  /* 0x0000003200257308 */ /* 0x0002a20000000800 */
[----:B------:R-:W-:-:S05]  /*8900*/  FMNMX R4, R76, R39, !PT ;  /* 0x000000274c047209 */ /* 0x000fca0007800000 */
[----:B------:R-:W-:Y:S01]  /*8910*/  @!P6 FMUL R54, R54, 0.5 ;  /* 0x3f0000003636e820 */ /* 0x000fe20000400000 */
[----:B------:R-:W-:Y:S01]  /*8920*/  FMNMX R47, R77, R4, !PT ;  /* 0x000000044d2f7209 */ /* 0x000fe20007800000 */
[----:B----4-:R-:W-:Y:S01]  /*8930*/  @!P3 FMUL R36, R36, R36 ;  /* 0x000000242424b220 */ /* 0x010fe20000400000 */
[----:B------:R-:W3:Y:S01]  /*8940*/  MUFU.EX2 R38, R38 ;  /* 0x0000002600267308 */ /* 0x000ee20000000800 */
[----:B------:R-:W-:Y:S01]  /*8950*/  FSETP.GEU.AND P3, PT, R42, -126, PT ;  /* 0xc2fc00002a00780b */ /* 0x000fe20003f6e000 */
[--C-:B-1----:R-:W-:Y:S01]  /*8960*/  FFMA R50, R66, UR18, -R112.reuse ;  /* 0x0000001242327c23 */ /* 0x102fe20008000870 */
[----:B------:R-:W-:Y:S01]  /*8970*/  FMNMX R4, R80, R47, !PT ;  /* 0x0000002f50047209 */ /* 0x000fe20007800000 */
[----:B------:R-:W-:Y:S01]  /*8980*/  @!P2 FMUL R40, R40, 0.5 ;  /* 0x3f0000002828a820 */ /* 0x000fe20000400000 */
[----:B------:R-:W-:Y:S02]  /*8990*/  FFMA R66, R82, UR18, -R112 ;  /* 0x0000001252427c23 */ /* 0x000fe40008000870 */
[----:B------:R-:W-:Y:S01]  /*89a0*/  FMNMX R47, R81, R4, !PT ;  /* 0x00000004512f7209 */ /* 0x000fe20007800000 */
[----:B------:R1:W4:Y:S01]  /*89b0*/  MUFU.EX2 R39, R54 ;  /* 0x0000003600277308 */ /* 0x0003220000000800 */
[----:B--2---:R-:W-:Y:S01]  /*89c0*/  @!P4 FMUL R37, R37, R37 ;  /* 0x000000252525c220 */ /* 0x004fe20000400000 */
[----:B------:R-:W-:-:S02]  /*89d0*/  FSETP.GEU.AND P4, PT, R30, -126, PT ;  /* 0xc2fc00001e00780b */ /* 0x000fc40003f8e000 */
[----:B------:R-:W-:Y:S02]  /*89e0*/  FMNMX R4, R84, R47, !PT ;  /* 0x0000002f54047209 */ /* 0x000fe40007800000 */
[----:B------:R-:W-:Y:S02]  /*89f0*/  @!P3 FMUL R42, R42, 0.5 ;  /* 0x3f0000002a2ab820 */ /* 0x000fe40000400000 */
[----:B------:R-:W2:Y:S01]  /*8a00*/  MUFU.EX2 R40, R40 ;  /* 0x0000002800287308 */ /* 0x000ea20000000800 */
[----:B---3--:R-:W-:Y:S01]  /*8a10*/  @!P5 FMUL R38, R38, R38 ;  /* 0x000000262626d220 */ /* 0x008fe20000400000 */
[----:B------:R-:W-:Y:S01]  /*8a20*/  FSETP.GEU.AND P5, PT, R46, -126, PT ;  /* 0xc2fc00002e00780b */ /* 0x000fe20003fae000 */
[--C-:B-1----:R-:W-:Y:S01]  /*8a30*/  FFMA R54, R70, UR18, -R112.reuse ;  /* 0x0000001246367c23 */ /* 0x102fe20008000870 */
[----:B------:R-:W-:Y:S01]  /*8a40*/  FMNMX R4, R85, R4, !PT ;  /* 0x0000000455047209 */ /* 0x000fe20007800000 */
[----:B------:R-:W-:Y:S02]  /*8a50*/  FFMA R70, R86, UR18, -R112 ;  /* 0x0000001256467c23 */ /* 0x000fe40008000870 */
[----:B------:R-:W-:Y:S01]  /*8a60*/  @!P4 FMUL R30, R30, 0.5 ;  /* 0x3f0000001e1ec820 */ /* 0x000fe20000400000 */
[----:B------:R-:W1:Y:S01]  /*8a70*/  MUFU.EX2 R42, R42 ;  /* 0x0000002a002a7308 */ /* 0x000e620000000800 */
[----:B----4-:R-:W-:Y:S01]  /*8a80*/  @!P6 FMUL R39, R39, R39 ;  /* 0x000000272727e220 */ /* 0x010fe20000400000 */
[----:B------:R-:W-:Y:S01]  /*8a90*/  FSETP.GEU.AND P6, PT, R51, -126, PT ;  /* 0xc2fc00003300780b */ /* 0x000fe20003fce000 */
[----:B------:R-:W3:Y:S04]  /*8aa0*/  SHFL.BFLY PT, R59, R4, 0x1, 0x1f ;  /* 0x0c201f00043b7f89 */ /* 0x000ee800000e0000 */
[----:B------:R-:W-:Y:S01]  /*8ab0*/  @!P5 FMUL R46, R46, 0.5 ;  /* 0x3f0000002e2ed820 */ /* 0x000fe20000400000 */
[----:B------:R-:W4:Y:S01]  /*8ac0*/  MUFU.EX2 R47, R30 ;  /* 0x0000001e002f7308 */ /* 0x000f220000000800 */
[----:B--2---:R-:W-:Y:S01]  /*8ad0*/  @!P2 FMUL R40, R40, R40 ;  /* 0x000000282828a220 */ /* 0x004fe20000400000 */
[----:B------:R-:W-:-:S05]  /*8ae0*/  FSETP.GEU.AND P2, PT, R50, -126, PT ;  /* 0xc2fc00003200780b */ /* 0x000fca0003f4e000 */
[----:B------:R-:W-:Y:S01]  /*8af0*/  @!P6 FMUL R51, R51, 0.5 ;  /* 0x3f0000003333e820 */ /* 0x000fe20000400000 */
[----:B------:R-:W2:Y:S01]  /*8b00*/  MUFU.EX2 R46, R46 ;  /* 0x0000002e002e7308 */ /* 0x000ea20000000800 */
[----:B-1----:R-:W-:Y:S01]  /*8b10*/  @!P3 FMUL R42, R42, R42 ;  /* 0x0000002a2a2ab220 */ /* 0x002fe20000400000 */
[----:B------:R-:W-:-:S03]  /*8b20*/  FSETP.GEU.AND P3, PT, R55, -126, PT ;  /* 0xc2fc00003700780b */ /* 0x000fc60003f6e000 */
[----:B------:R-:W-:Y:S01]  /*8b30*/  FADD R8, R25, R42 ;  /* 0x0000002a19087221 */ /* 0x000fe20000000000 */
[----:B------:R-:W-:Y:S01]  /*8b40*/  F2FP.F16.F32.PACK_AB R25, R10, R25 ;  /* 0x000000190a19723e */ /* 0x000fe200000000ff */
[----:B------:R-:W-:Y:S01]  /*8b50*/  @!P2 FMUL R50, R50, 0.5 ;  /* 0x3f0000003232a820 */ /* 0x000fe20000400000 */
[----:B------:R-:W1:Y:S01]  /*8b60*/  MUFU.EX2 R51, R51 ;  /* 0x0000003300337308 */ /* 0x000e620000000800 */
[----:B----4-:R-:W-:Y:S01]  /*8b70*/  @!P4 FMUL R47, R47, R47 ;  /* 0x0000002f2f2fc220 */ /* 0x010fe20000400000 */
[----:B------:R-:W-:Y:S02]  /*8b80*/  FSETP.GEU.AND P4, PT, R54, -126, PT ;  /* 0xc2fc00003600780b */ /* 0x000fe40003f8e000 */
[----:B---3--:R-:W-:-:S03]  /*8b90*/  FMNMX R4, R4, R59, !PT ;  /* 0x0000003b04047209 */ /* 0x008fc60007800000 */
[----:B------:R-:W-:Y:S01]  /*8ba0*/  @!P3 FMUL R55, R55, 0.5 ;  /* 0x3f0000003737b820 */ /* 0x000fe20000400000 */
[----:B------:R-:W3:Y:S01]  /*8bb0*/  MUFU.EX2 R50, R50 ;  /* 0x0000003200327308 */ /* 0x000ee20000000800 */
[----:B--2---:R-:W-:Y:S01]  /*8bc0*/  @!P5 FMUL R46, R46, R46 ;  /* 0x0000002e2e2ed220 */ /* 0x004fe20000400000 */
[----:B------:R-:W-:Y:S01]  /*8bd0*/  FSETP.GEU.AND P5, PT, R71, -126, PT ;  /* 0xc2fc00004700780b */ /* 0x000fe20003fae000 */
[----:B------:R-:W2:Y:S04]  /*8be0*/  SHFL.BFLY PT, R67, R4, 0x2, 0x1f ;  /* 0x0c401f0004437f89 */ /* 0x000ea800000e0000 */
[----:B------:R-:W-:Y:S01]  /*8bf0*/  @!P4 FMUL R54, R54, 0.5 ;  /* 0x3f0000003636c820 */ /* 0x000fe20000400000 */
[----:B------:R-:W4:Y:S01]  /*8c00*/  MUFU.EX2 R55, R55 ;  /* 0x0000003700377308 */ /* 0x000f220000000800 */
[----:B-1----:R-:W-:Y:S01]  /*8c10*/  @!P6 FMUL R51, R51, R51 ;  /* 0x000000333333e220 */ /* 0x002fe20000400000 */
[----:B------:R-:W-:-:S05]  /*8c20*/  FSETP.GEU.AND P6, PT, R58, -126, PT ;  /* 0xc2fc00003a00780b */ /* 0x000fca0003fce000 */
[----:B------:R-:W-:Y:S01]  /*8c30*/  @!P5 FMUL R71, R71, 0.5 ;  /* 0x3f0000004747d820 */ /* 0x000fe20000400000 */
[----:B------:R-:W1:Y:S01]  /*8c40*/  MUFU.EX2 R54, R54 ;  /* 0x0000003600367308 */ /* 0x000e620000000800 */
[----:B---3--:R-:W-:Y:S01]  /*8c50*/  @!P2 FMUL R50, R50, R50 ;  /* 0x000000323232a220 */ /* 0x008fe20000400000 */
[----:B------:R-:W-:-:S05]  /*8c60*/  FSETP.GEU.AND P2, PT, R63, -126, PT ;  /* 0xc2fc00003f00780b */ /* 0x000fca0003f4e000 */
[----:B------:R-:W-:Y:S01]  /*8c70*/  @!P6 FMUL R58, R58, 0.5 ;  /* 0x3f0000003a3ae820 */ /* 0x000fe20000400000 */
[----:B------:R3:W5:Y:S01]  /*8c80*/  MUFU.EX2 R59, R71 ;  /* 0x00000047003b7308 */ /* 0x0007620000000800 */
[----:B----4-:R-:W-:Y:S01]  /*8c90*/  @!P3 FMUL R55, R55, R55 ;  /* 0x000000373737b220 */ /* 0x010fe20000400000 */
[----:B------:R-:W-:Y:S02]  /*8ca0*/  FSETP.GEU.AND P3, PT, R62, -126, PT ;  /* 0xc2fc00003e00780b */ /* 0x000fe40003f6e000 */
[----:B--2---:R-:W-:-:S03]  /*8cb0*/  FMNMX R4, R4, R67, !PT ;  /* 0x0000004304047209 */ /* 0x004fc60007800000 */
[----:B------:R-:W-:Y:S01]  /*8cc0*/  @!P2 FMUL R63, R63, 0.5 ;  /* 0x3f0000003f3fa820 */ /* 0x000fe20000400000 */
[----:B------:R-:W2:Y:S01]  /*8cd0*/  MUFU.EX2 R58, R58 ;  /* 0x0000003a003a7308 */ /* 0x000ea20000000800 */
[----:B-1----:R-:W-:Y:S01]  /*8ce0*/  @!P4 FMUL R54, R54, R54 ;  /* 0x000000363636c220 */ /* 0x002fe20000400000 */
[----:B------:R-:W-:Y:S01]  /*8cf0*/  FSETP.GEU.AND P4, PT, R79, -126, PT ;  /* 0xc2fc00004f00780b */ /* 0x000fe20003f8e000 */
[----:B---3--:R-:W-:-:S04]  /*8d00*/  FFMA R71, R83, UR18, -R112 ;  /* 0x0000001253477c23 */ /* 0x008fc80008000870 */
[----:B------:R-:W-:Y:S01]  /*8d10*/  @!P3 FMUL R62, R62, 0.5 ;  /* 0x3f0000003e3eb820 */ /* 0x000fe20000400000 */
[----:B------:R-:W1:Y:S01]  /*8d20*/  MUFU.EX2 R63, R63 ;  /* 0x0000003f003f7308 */ /* 0x000e620000000800 */
[----:B-----5:R-:W-:Y:S01]  /*8d30*/  @!P5 FMUL R59, R59, R59 ;  /* 0x0000003b3b3bd220 */ /* 0x020fe20000400000 */
[----:B------:R-:W-:-:S05]  /*8d40*/  FSETP.GEU.AND P5, PT, R66, -126, PT ;  /* 0xc2fc00004200780b */ /* 0x000fca0003fae000 */
[----:B------:R-:W-:Y:S01]  /*8d50*/  @!P4 FMUL R79, R79, 0.5 ;  /* 0x3f0000004f4fc820 */ /* 0x000fe20000400000 */
[----:B------:R-:W3:Y:S01]  /*8d60*/  MUFU.EX2 R62, R62 ;  /* 0x0000003e003e7308 */ /* 0x000ee20000000800 */
[----:B--2---:R-:W-:Y:S01]  /*8d70*/  @!P6 FMUL R58, R58, R58 ;  /* 0x0000003a3a3ae220 */ /* 0x004fe20000400000 */
[----:B------:R-:W-:-:S04]  /*8d80*/  FSETP.NEU.AND P6, PT, R4, -INF , PT ;  /* 0xff8000000400780b */ /* 0x000fc80003fcd000 */
[----:B------:R-:W-:Y:S01]  /*8d90*/  FSEL R30, R4, RZ, P6 ;  /* 0x000000ff041e7208 */ /* 0x000fe20003000000 */
[----:B------:R-:W-:Y:S01]  /*8da0*/  @!P5 FMUL R66, R66, 0.5 ;  /* 0x3f0000004242d820 */ /* 0x000fe20000400000 */
[----:B------:R-:W2:Y:S01]  /*8db0*/  MUFU.EX2 R67, R79 ;  /* 0x0000004f00437308 */ /* 0x000ea20000000800 */
[----:B-1----:R-:W-:Y:S01]  /*8dc0*/  @!P2 FMUL R63, R63, R63 ;  /* 0x0000003f3f3fa220 */ /* 0x002fe20000400000 */
[----:B------:R-:W-:Y:S01]  /*8dd0*/  FSETP.GEU.AND P2, PT, R71, -126, PT ;  /* 0xc2fc00004700780b */ /* 0x000fe20003f4e000 */
[----:B------:R-:W-:Y:S01]  /*8de0*/  FMUL R74, R30, UR18 ;  /* 0x000000121e4a7c20 */ /* 0x000fe20008400000 */
[----:B------:R-:W-:Y:S01]  /*8df0*/  FSETP.GEU.AND P6, PT, R70, -126, PT ;  /* 0xc2fc00004600780b */ /* 0x000fe20003fce000 */
[----:B------:R-:W-:Y:S02]  /*8e00*/  FADD R30, -R30, R9 ;  /* 0x000000091e1e7221 */ /* 0x000fe40000000100 */
[--C-:B------:R-:W-:Y:S01]  /*8e10*/  FFMA R24, R24, UR18, -R74.reuse ;  /* 0x0000001218187c23 */ /* 0x100fe2000800084a */
[----:B------:R-:W1:Y:S01]  /*8e20*/  MUFU.EX2 R66, R66 ;  /* 0x0000004200427308 */ /* 0x000e620000000800 */
[----:B---3--:R-:W-:Y:S01]  /*8e30*/  @!P3 FMUL R62, R62, R62 ;  /* 0x0000003e3e3eb220 */ /* 0x008fe20000400000 */
[----:B------:R-:W-:Y:S01]  /*8e40*/  FSETP.GEU.AND P3, PT, R87, -126, PT ;  /* 0xc2fc00005700780b */ /* 0x000fe20003f6e000 */
[--C-:B------:R-:W-:Y:S01]  /*8e50*/  FFMA R75, R11, UR18, -R74.reuse ;  /* 0x000000120b4b7c23 */ /* 0x100fe2000800084a */
[--C-:B------:R-:W-:Y:S01]  /*8e60*/  FFMA R28, R28, UR18, -R74.reuse ;  /* 0x000000121c1c7c23 */ /* 0x100fe2000800084a */
[--C-:B------:R-:W-:Y:S01]  /*8e70*/  FFMA R32, R32, UR18, -R74.reuse ;  /* 0x0000001220207c23 */ /* 0x100fe2000800084a */
[--C-:B------:R-:W-:Y:S01]  /*8e80*/  FFMA R15, R15, UR18, -R74.reuse ;  /* 0x000000120f0f7c23 */ /* 0x100fe2000800084a */
[----:B------:R-:W-:Y:S01]  /*8e90*/  @!P2 FMUL R71, R71, 0.5 ;  /* 0x3f0000004747a820 */ /* 0x000fe20000400000 */
[--C-:B------:R-:W-:Y:S01]  /*8ea0*/  FFMA R21, R21, UR18, -R74.reuse ;  /* 0x0000001215157c23 */ /* 0x100fe2000800084a */
[----:B--2---:R-:W-:Y:S01]  /*8eb0*/  @!P4 FMUL R67, R67, R67 ;  /* 0x000000434343c220 */ /* 0x004fe20000400000 */
        /* <DEDUP_REMOVED lines=14> */
[--C-:B------:R-:W-:Y:S01]  /*8fa0*/  FFMA R48, R48, UR18, -R74.reuse ;  /* 0x0000001230307c23 */ /* 0x100fe2000800084a */
[--C-:B------:R-:W-:Y:S01]  /*8fb0*/  FFMA R52, R52, UR18, -R74.reuse ;  /* 0x0000001234347c23 */ /* 0x100fe2000800084a */
[--C-:B------:R-:W-:Y:S01]  /*8fc0*/  FFMA R53, R53, UR18, -R74.reuse ;  /* 0x0000001235357c23 */ /* 0x100fe2000800084a */
[--C-:B------:R-:W-:Y:S01]  /*8fd0*/  FFMA R49, R49, UR18, -R74.reuse ;  /* 0x0000001231317c23 */ /* 0x100fe2000800084a */
[--C-:B------:R-:W-:Y:S01]  /*8fe0*/  FFMA R56, R56, UR18, -R74.reuse ;  /* 0x0000001238387c23 */ /* 0x100fe2000800084a */
[----:B------:R-:W3:Y:S01]  /*8ff0*/  MUFU.EX2 R24, R24 ;  /* 0x0000001800187308 */ /* 0x000ee20000000800 */
[----:B--2---:R-:W-:Y:S01]  /*9000*/  @!P2 FMUL R71, R71, R71 ;  /* 0x000000474747a220 */ /* 0x004fe20000400000 */
[----:B------:R-:W-:Y:S01]  /*9010*/  FSETP.GEU.AND P2, PT, R28, -126, PT ;  /* 0xc2fc00001c00780b */ /* 0x000fe20003f4e000 */
[----:B------:R-:W-:Y:S01]  /*9020*/  @!P5 FMUL R75, R75, 0.5 ;  /* 0x3f0000004b4bd820 */ /* 0x000fe20000400000 */
[--C-:B------:R-:W-:Y:S01]  /*9030*/  FFMA R57, R57, UR18, -R74.reuse ;  /* 0x0000001239397c23 */ /* 0x100fe2000800084a */
[--C-:B------:R-:W-:Y:S01]  /*9040*/  FFMA R64, R64, UR18, -R74.reuse ;  /* 0x0000001240407c23 */ /* 0x100fe2000800084a */
[--C-:B------:R-:W-:Y:S01]  /*9050*/  FFMA R65, R65, UR18, -R74.reuse ;  /* 0x0000001241417c23 */ /* 0x100fe2000800084a */
[--C-:B------:R-:W-:Y:S01]  /*9060*/  FFMA R83, R68, UR18, -R74.reuse ;  /* 0x0000001244537c23 */ /* 0x100fe2000800084a */
[----:B------:R-:W2:Y:S01]  /*9070*/  MUFU.EX2 R70, R70 ;  /* 0x0000004600467308 */ /* 0x000ea20000000800 */
[----:B-1----:R-:W-:Y:S01]  /*9080*/  @!P3 FMUL R11, R11, R11 ;  /* 0x0000000b0b0bb220 */ /* 0x002fe20000400000 */
[----:B------:R-:W-:Y:S01]  /*9090*/  FSETP.GEU.AND P3, PT, R32, -126, PT ;  /* 0xc2fc00002000780b */ /* 0x000fe20003f6e000 */
[--C-:B------:R-:W-:Y:S01]  /*90a0*/  FFMA R73, R73, UR18, -R74.reuse ;  /* 0x0000001249497c23 */ /* 0x100fe2000800084a */
[--C-:B------:R-:W-:Y:S01]  /*90b0*/  FFMA R76, R76, UR18, -R74.reuse ;  /* 0x000000124c4c7c23 */ /* 0x100fe2000800084a */
[--C-:B------:R-:W-:Y:S01]  /*90c0*/  FFMA R80, R80, UR18, -R74.reuse ;  /* 0x0000001250507c23 */ /* 0x100fe2000800084a */
[--C-:B------:R-:W-:Y:S01]  /*90d0*/  FFMA R69, R69, UR18, -R74.reuse ;  /* 0x0000001245457c23 */ /* 0x100fe2000800084a */
[----:B------:R-:W-:Y:S01]  /*90e0*/  @!P2 FMUL R28, R28, 0.5 ;  /* 0x3f0000001c1ca820 */ /* 0x000fe20000400000 */
[----:B------:R-:W1:Y:S01]  /*90f0*/  MUFU.EX2 R75, R75 ;  /* 0x0000004b004b7308 */ /* 0x000e620000000800 */
[----:B---3--:R-:W-:Y:S01]  /*9100*/  @!P4 FMUL R24, R24, R24 ;  /* 0x000000181818c220 */ /* 0x008fe20000400000 */
[----:B------:R-:W-:Y:S01]  /*9110*/  FSETP.GEU.AND P4, PT, R15, -126, PT ;  /* 0xc2fc00000f00780b */ /* 0x000fe20003f8e000 */
[--C-:B------:R-:W-:Y:S01]  /*9120*/  FFMA R81, R81, UR18, -R74.reuse ;  /* 0x0000001251517c23 */ /* 0x100fe2000800084a */
[--C-:B------:R-:W-:Y:S01]  /*9130*/  FFMA R77, R77, UR18, -R74.reuse ;  /* 0x000000124d4d7c23 */ /* 0x100fe2000800084a */
[--C-:B------:R-:W-:Y:S01]  /*9140*/  FFMA R84, R84, UR18, -R74.reuse ;  /* 0x0000001254547c23 */ /* 0x100fe2000800084a */
[----:B------:R-:W-:Y:S01]  /*9150*/  FFMA R85, R85, UR18, -R74 ;  /* 0x0000001255557c23 */ /* 0x000fe2000800084a */
[----:B------:R-:W-:Y:S01]  /*9160*/  @!P3 FMUL R32, R32, 0.5 ;  /* 0x3f0000002020b820 */ /* 0x000fe20000400000 */
[----:B------:R-:W3:Y:S01]  /*9170*/  MUFU.EX2 R28, R28 ;  /* 0x0000001c001c7308 */ /* 0x000ee20000000800 */
[----:B--2---:R-:W-:Y:S01]  /*9180*/  @!P6 FMUL R70, R70, R70 ;  /* 0x000000464646e220 */ /* 0x004fe20000400000 */
[----:B------:R-:W-:Y:S01]  /*9190*/  FSETP.GEU.AND P6, PT, R21, -126, PT ;  /* 0xc2fc00001500780b */ /* 0x000fe20003fce000 */
[----:B------:R-:W-:Y:S01]  /*91a0*/  FADD R87, R38, R71 ;  /* 0x0000004726577221 */ /* 0x000fe20000000000 */
[----:B------:R-:W-:-:S03]  /*91b0*/  FMUL R30, R30, UR18 ;  /* 0x000000121e1e7c20 */ /* 0x000fc60008400000 */
[----:B------:R-:W-:Y:S01]  /*91c0*/  @!P4 FMUL R15, R15, 0.5 ;  /* 0x3f0000000f0fc820 */ /* 0x000fe20000400000 */
[----:B------:R-:W2:Y:S01]  /*91d0*/  MUFU.EX2 R32, R32 ;  /* 0x0000002000207308 */ /* 0x000ea20000000800 */
[----:B-1----:R-:W-:Y:S01]  /*91e0*/  @!P5 FMUL R75, R75, R75 ;  /* 0x0000004b4b4bd220 */ /* 0x002fe20000400000 */
[----:B------:R-:W-:-:S05]  /*91f0*/  FSETP.GEU.AND P5, PT, R13, -126, PT ;  /* 0xc2fc00000d00780b */ /* 0x000fca0003fae000 */
[----:B------:R-:W-:Y:S01]  /*9200*/  @!P6 FMUL R21, R21, 0.5 ;  /* 0x3f0000001515e820 */ /* 0x000fe20000400000 */
[----:B------:R-:W1:Y:S01]  /*9210*/  MUFU.EX2 R15, R15 ;  /* 0x0000000f000f7308 */ /* 0x000e620000000800 */
[----:B---3--:R-:W-:Y:S01]  /*9220*/  @!P2 FMUL R28, R28, R28 ;  /* 0x0000001c1c1ca220 */ /* 0x008fe20000400000 */
[----:B------:R-:W-:-:S05]  /*9230*/  FSETP.GEU.AND P2, PT, R23, -126, PT ;  /* 0xc2fc00001700780b */ /* 0x000fca0003f4e000 */
[----:B------:R-:W-:Y:S01]  /*9240*/  @!P5 FMUL R13, R13, 0.5 ;  /* 0x3f0000000d0dd820 */ /* 0x000fe20000400000 */
[----:B------:R-:W3:Y:S01]  /*9250*/  MUFU.EX2 R21, R21 ;  /* 0x0000001500157308 */ /* 0x000ee20000000800 */
[----:B--2---:R-:W-:Y:S01]  /*9260*/  @!P3 FMUL R32, R32, R32 ;  /* 0x000000202020b220 */ /* 0x004fe20000400000 */
[----:B------:R-:W-:-:S05]  /*9270*/  FSETP.GEU.AND P3, PT, R79, -126, PT ;  /* 0xc2fc00004f00780b */ /* 0x000fca0003f6e000 */
        /* <DEDUP_REMOVED lines=9> */
[----:B------:R3:W4:Y:S01]  /*9310*/  MUFU.EX2 R44, R79 ;  /* 0x0000004f002c7308 */ /* 0x0007220000000800 */
[----:B--2---:R-:W-:Y:S01]  /*9320*/  @!P5 FMUL R13, R13, R13 ;  /* 0x0000000d0d0dd220 */ /* 0x004fe20000400000 */
[----:B------:R-:W-:-:S05]  /*9330*/  FSETP.GEU.AND P5, PT, R45, -126, PT ;  /* 0xc2fc00002d00780b */ /* 0x000fca0003fae000 */
        /* <DEDUP_REMOVED lines=13> */
[----:B-1----:R-:W-:-:S04]  /*9410*/  FFMA R26, R60, UR18, -R74 ;  /* 0x000000123c1a7c23 */ /* 0x002fc8000800084a */
        /* <DEDUP_REMOVED lines=19> */
[----:B------:R-:W-:-:S05]  /*9550*/  FSETP.GEU.AND P4, PT, R64, -126, PT ;  /* 0xc2fc00004000780b */ /* 0x000fca0003f8e000 */
[----:B------:R-:W-:Y:S01]  /*9560*/  @!P3 FMUL R79, R79, 0.5 ;  /* 0x3f0000004f4fb820 */ /* 0x000fe20000400000 */
[----:B------:R-:W3:Y:S01]  /*9570*/  MUFU.EX2 R60, R57 ;  /* 0x00000039003c7308 */ /* 0x000ee20000000800 */
[----:B-1----:R-:W-:Y:S01]  /*9580*/  @!P6 FMUL R49, R49, R49 ;  /* 0x000000313131e220 */ /* 0x002fe20000400000 */
[----:B------:R-:W-:-:S05]  /*9590*/  FSETP.GEU.AND P6, PT, R26, -126, PT ;  /* 0xc2fc00001a00780b */ /* 0x000fca0003fce000 */
[----:B------:R-:W-:Y:S01]  /*95a0*/  @!P4 FMUL R64, R64, 0.5 ;  /* 0x3f0000004040c820 */ /* 0x000fe20000400000 */
[----:B------:R1:W4:Y:S01]  /*95b0*/  MUFU.EX2 R56, R79 ;  /* 0x0000004f00387308 */ /* 0x0003220000000800 */
[----:B--2---:R-:W-:Y:S01]  /*95c0*/  @!P5 FMUL R23, R23, R23 ;  /* 0x000000171717d220 */ /* 0x004fe20000400000 */
[----:B------:R-:W-:-:S05]  /*95d0*/  FSETP.GEU.AND P5, PT, R65, -126, PT ;  /* 0xc2fc00004100780b */ /* 0x000fca0003fae000 */
[----:B------:R-:W-:Y:S01]  /*95e0*/  @!P6 FMUL R26, R26, 0.5 ;  /* 0x3f0000001a1ae820 */ /* 0x000fe20000400000 */
[----:B------:R-:W2:Y:S01]  /*95f0*/  MUFU.EX2 R57, R64 ;  /* 0x0000004000397308 */ /* 0x000ea20000000800 */
[----:B---3--:R-:W-:Y:S01]  /*9600*/  @!P2 FMUL R60, R60, R60 ;  /* 0x0000003c3c3ca220 */ /* 0x008fe20000400000 */
[----:B------:R-:W-:Y:S01]  /*9610*/  FSETP.GEU.AND P2, PT, R83, -126, PT ;  /* 0xc2fc00005300780b */ /* 0x000fe20003f4e000 */
[----:B-1----:R-:W-:Y:S02]  /*9620*/  FADD R79, R34, R63 ;  /* 0x0000003f224f7221 */ /* 0x002fe40000000000 */
[----:B------:R-:W-:Y:S02]  /*9630*/  FADD R43, R75, R60 ;  /* 0x0000003c4b2b7221 */ /* 0x000fe40000000000 */
[----:B------:R-:W-:Y:S01]  /*9640*/  @!P5 FMUL R65, R65, 0.5 ;  /* 0x3f0000004141d820 */ /* 0x000fe20000400000 */
[----:B------:R1:W3:Y:S01]  /*9650*/  MUFU.EX2 R61, R26 ;  /* 0x0000001a003d7308 */ /* 0x0002e20000000800 */
[----:B----4-:R-:W-:-:S06]  /*9660*/  @!P3 FMUL R56, R56, R56 ;  /* 0x000000383838b220 */ /* 0x010fcc0000400000 */
[----:B------:R-:W-:Y:S01]  /*9670*/  @!P2 FMUL R83, R83, 0.5 ;  /* 0x3f0000005353a820 */ /* 0x000fe20000400000 */
[----:B------:R4:W5:Y:S01]  /*9680*/  MUFU.EX2 R68, R65 ;  /* 0x0000004100447308 */ /* 0x0009620000000800 */
[----:B-1----:R-:W-:Y:S01]  /*9690*/  FFMA R26, R72, UR18, -R74 ;  /* 0x00000012481a7c23 */ /* 0x002fe2000800084a */
[----:B--2---:R-:W-:Y:S01]  /*96a0*/  @!P4 FMUL R57, R57, R57 ;  /* 0x000000393939c220 */ /* 0x004fe20000400000 */
[----:B------:R-:W-:Y:S01]  /*96b0*/  FSETP.GEU.AND P4, PT, R73, -126, PT ;  /* 0xc2fc00004900780b */ /* 0x000fe20003f8e000 */
[----:B------:R-:W-:Y:S02]  /*96c0*/  FADD R74, R14, R55 ;  /* 0x000000370e4a7221 */ /* 0x000fe40000000000 */
[----:B------:R-:W-:Y:S02]  /*96d0*/  FSETP.GEU.AND P3, PT, R26, -126, PT ;  /* 0xc2fc00001a00780b */ /* 0x000fe40003f6e000 */
[----:B------:R-:W1:Y:S01]  /*96e0*/  MUFU.EX2 R72, R83 ;  /* 0x0000005300487308 */ /* 0x000e620000000800 */
[----:B----4-:R-:W-:Y:S01]  /*96f0*/  FADD R65, R33, R58 ;  /* 0x0000003a21417221 */ /* 0x010fe20000000000 */
[----:B---3--:R-:W-:Y:S01]  /*9700*/  @!P6 FMUL R61, R61, R61 ;  /* 0x0000003d3d3de220 */ /* 0x008fe20000400000 */
[----:B------:R-:W-:Y:S01]  /*9710*/  FSETP.GEU.AND P6, PT, R69, -126, PT ;  /* 0xc2fc00004500780b */ /* 0x000fe20003fce000 */
[----:B------:R-:W-:Y:S01]  /*9720*/  FADD R118, R74, R87 ;  /* 0x000000574a767221 */ /* 0x000fe20000000000 */
[----:B------:R-:W-:Y:S01]  /*9730*/  FADD R114, R8, R65 ;  /* 0x0000004108727221 */ /* 0x000fe20000000000 */
[----:B------:R-:W-:Y:S01]  /*9740*/  FADD R8, R10, R47 ;  /* 0x0000002f0a087221 */ /* 0x000fe20000000000 */
[----:B------:R-:W-:Y:S01]  /*9750*/  F2FP.F16.F32.PACK_AB R33, R34, R33 ;  /* 0x000000212221723e */ /* 0x000fe200000000ff */
[----:B------:R-:W-:Y:S01]  /*9760*/  @!P4 FMUL R73, R73, 0.5 ;  /* 0x3f0000004949c820 */ /* 0x000fe20000400000 */
[----:B-----5:R-:W-:Y:S01]  /*9770*/  @!P5 FMUL R68, R68, R68 ;  /* 0x000000444444d220 */ /* 0x020fe20000400000 */
[----:B------:R-:W-:Y:S01]  /*9780*/  FSETP.GEU.AND P5, PT, R76, -126, PT ;  /* 0xc2fc00004c00780b */ /* 0x000fe20003fae000 */
[----:B------:R-:W-:Y:S01]  /*9790*/  @!P3 FMUL R26, R26, 0.5 ;  /* 0x3f0000001a1ab820 */ /* 0x000fe20000400000 */
[----:B------:R-:W-:Y:S01]  /*97a0*/  FADD R115, R8, R79 ;  /* 0x0000004f08737221 */ /* 0x000fe20000000000 */
[----:B------:R-:W-:Y:S01]  /*97b0*/  FADD R8, R27, R46 ;  /* 0x0000002e1b087221 */ /* 0x000fe20000000000 */
[----:B------:R-:W2:Y:S01]  /*97c0*/  MUFU.EX2 R73, R73 ;  /* 0x0000004900497308 */ /* 0x000ea20000000800 */
[----:B------:R-:W-:Y:S01]  /*97d0*/  FADD R79, R35, R62 ;  /* 0x0000003e234f7221 */ /* 0x000fe20000000000 */
[----:B------:R-:W-:Y:S01]  /*97e0*/  @!P6 FMUL R69, R69, 0.5 ;  /* 0x3f0000004545e820 */ /* 0x000fe20000400000 */
[----:B-1----:R-:W-:Y:S01]  /*97f0*/  @!P2 FMUL R72, R72, R72 ;  /* 0x000000484848a220 */ /* 0x002fe20000400000 */
[----:B------:R-:W-:Y:S01]  /*9800*/  FSETP.GEU.AND P2, PT, R80, -126, PT ;  /* 0xc2fc00005000780b */ /* 0x000fe20003f4e000 */
[----:B------:R-:W-:Y:S01]  /*9810*/  FADD R83, R37, R66 ;  /* 0x0000004225537221 */ /* 0x000fe20000000000 */
[----:B------:R-:W-:Y:S01]  /*9820*/  FADD R116, R8, R79 ;  /* 0x0000004f08747221 */ /* 0x000fe20000000000 */
[----:B------:R-:W-:Y:S01]  /*9830*/  FADD R79, R36, R67 ;  /* 0x00000043244f7221 */ /* 0x000fe20000000000 */
[----:B------:R1:W3:Y:S01]  /*9840*/  MUFU.EX2 R64, R26 ;  /* 0x0000001a00407308 */ /* 0x0002e20000000800 */
[----:B------:R-:W-:Y:S01]  /*9850*/  @!P5 FMUL R76, R76, 0.5 ;  /* 0x3f0000004c4cd820 */ /* 0x000fe20000400000 */
[----:B------:R-:W-:Y:S01]  /*9860*/  FADD R115, R115, R118 ;  /* 0x0000007673737221 */ /* 0x000fe20000000000 */
[----:B------:R-:W-:-:S02]  /*9870*/  F2FP.F16.F32.PACK_AB R34, R45, R82 ;  /* 0x000000522d22723e */ /* 0x000fc400000000ff */
[----:B------:R-:W-:Y:S02]  /*9880*/  F2FP.F16.F32.PACK_AB R35, R36, R35 ;  /* 0x000000232423723e */ /* 0x000fe400000000ff */
[----:B------:R-:W-:Y:S01]  /*9890*/  F2FP.F16.F32.PACK_AB R37, R38, R37 ;  /* 0x000000252625723e */ /* 0x000fe200000000ff */
[----:B------:R4:W5:Y:S01]  /*98a0*/  MUFU.EX2 R9, R76 ;  /* 0x0000004c00097308 */ /* 0x0009620000000800 */
[----:B------:R-:W-:Y:S01]  /*98b0*/  @!P2 FMUL R80, R80, 0.5 ;  /* 0x3f0000005050a820 */ /* 0x000fe20000400000 */
[----:B--2---:R-:W-:Y:S01]  /*98c0*/  @!P4 FMUL R73, R73, R73 ;  /* 0x000000494949c220 */ /* 0x004fe20000400000 */
[----:B------:R-:W-:Y:S01]  /*98d0*/  FSETP.GEU.AND P4, PT, R77, -126, PT ;  /* 0xc2fc00004d00780b */ /* 0x000fe20003f8e000 */
[----:B-1----:R-:W-:Y:S01]  /*98e0*/  FADD R26, R29, R50 ;  /* 0x000000321d1a7221 */ /* 0x002fe20000000000 */
[----:B------:R-:W-:Y:S02]  /*98f0*/  F2FP.F16.F32.PACK_AB R36, R49, R48 ;  /* 0x000000303124723e */ /* 0x000fe400000000ff */
[----:B------:R-:W-:Y:S01]  /*9900*/  F2FP.F16.F32.PACK_AB R38, R53, R52 ;  /* 0x000000343526723e */ /* 0x000fe200000000ff */
[----:B------:R1:W2:Y:S01]  /*9910*/  MUFU.EX2 R65, R80 ;  /* 0x0000005000417308 */ /* 0x0002a20000000800 */
[----:B---3--:R-:W-:Y:S01]  /*9920*/  @!P3 FMUL R64, R64, R64 ;  /* 0x000000404040b220 */ /* 0x008fe20000400000 */
[----:B------:R-:W-:Y:S01]  /*9930*/  FSETP.GEU.AND P3, PT, R81, -126, PT ;  /* 0xc2fc00005100780b */ /* 0x000fe20003f6e000 */
[----:B----4-:R-:W-:Y:S01]  /*9940*/  FADD R76, R20, R59 ;  /* 0x0000003b144c7221 */ /* 0x010fe20000000000 */
[----:B------:R-:W-:Y:S01]  /*9950*/  FADD R119, R26, R83 ;  /* 0x000000531a777221 */ /* 0x000fe20000000000 */
[----:B------:R-:W-:Y:S01]  /*9960*/  FADD R26, R31, R54 ;  /* 0x000000361f1a7221 */ /* 0x000fe20000000000 */
[----:B------:R-:W-:Y:S01]  /*9970*/  FADD R83, R39, R70 ;  /* 0x0000004627537221 */ /* 0x000fe20000000000 */
[----:B------:R-:W-:Y:S01]  /*9980*/  F2FP.F16.F32.PACK_AB R39, R40, R39 ;  /* 0x000000272827723e */ /* 0x000fe200000000ff */
[----:B------:R-:W3:Y:S01]  /*9990*/  MUFU.EX2 R69, R69 ;  /* 0x0000004500457308 */ /* 0x000ee20000000800 */
[----:B-----5:R-:W-:Y:S01]  /*99a0*/  @!P5 FMUL R9, R9, R9 ;  /* 0x000000090909d220 */ /* 0x020fe20000400000 */
[----:B------:R-:W-:Y:S01]  /*99b0*/  FSETP.GEU.AND P5, PT, R84, -126, PT ;  /* 0xc2fc00005400780b */ /* 0x000fe20003fae000 */
[----:B------:R-:W-:Y:S01]  /*99c0*/  @!P4 FMUL R77, R77, 0.5 ;  /* 0x3f0000004d4dc820 */ /* 0x000fe20000400000 */
[----:B------:R-:W-:Y:S01]  /*99d0*/  FADD R121, R26, R83 ;  /* 0x000000531a797221 */ /* 0x000fe20000000000 */
[----:B------:R-:W-:Y:S01]  /*99e0*/  FADD R26, R12, R51 ;  /* 0x000000330c1a7221 */ /* 0x000fe20000000000 */
[----:B-1----:R-:W-:Y:S01]  /*99f0*/  FADD R80, R44, R73 ;  /* 0x000000492c507221 */ /* 0x002fe20000000000 */
[----:B------:R-:W-:Y:S01]  /*9a00*/  @!P3 FMUL R81, R81, 0.5 ;  /* 0x3f0000005151b820 */ /* 0x000fe20000400000 */
[----:B------:R-:W1:Y:S01]  /*9a10*/  MUFU.EX2 R8, R77 ;  /* 0x0000004d00087308 */ /* 0x000e620000000800 */
[----:B--2---:R-:W-:Y:S01]  /*9a20*/  @!P2 FMUL R65, R65, R65 ;  /* 0x000000414141a220 */ /* 0x004fe20000400000 */
[----:B------:R-:W-:Y:S01]  /*9a30*/  FSETP.GEU.AND P2, PT, R85, -126, PT ;  /* 0xc2fc00005500780b */ /* 0x000fe20003f4e000 */
[----:B------:R-:W-:Y:S01]  /*9a40*/  FADD R117, R26, R79 ;  /* 0x0000004f1a757221 */ /* 0x000fe20000000000 */
[----:B------:R-:W-:Y:S01]  /*9a50*/  FADD R79, R32, R57 ;  /* 0x00000039204f7221 */ /* 0x000fe20000000000 */
[----:B------:R-:W-:Y:S01]  /*9a60*/  FADD R86, R48, R65 ;  /* 0x0000004130567221 */ /* 0x000fe20000000000 */
[----:B------:R-:W-:Y:S01]  /*9a70*/  FADD R26, R24, R23 ;  /* 0x00000017181a7221 */ /* 0x000fe20000000000 */
[----:B------:R-:W-:Y:S01]  /*9a80*/  @!P5 FMUL R84, R84, 0.5 ;  /* 0x3f0000005454d820 */ /* 0x000fe20000400000 */
[----:B------:R2:W4:Y:S01]  /*9a90*/  MUFU.EX2 R74, R81 ;  /* 0x00000051004a7308 */ /* 0x0005220000000800 */
[----:B---3--:R-:W-:Y:S01]  /*9aa0*/  @!P6 FMUL R69, R69, R69 ;  /* 0x000000454545e220 */ /* 0x008fe20000400000 */
[----:B------:R-:W-:Y:S01]  /*9ab0*/  FSETP.GEU.AND P6, PT, R30, -126, PT ;  /* 0xc2fc00001e00780b */ /* 0x000fe20003fce000 */
[----:B------:R-:W-:Y:S01]  /*9ac0*/  FADD R112, R79, R86 ;  /* 0x000000564f707221 */ /* 0x000fe20000000000 */
[----:B------:R-:W-:Y:S01]  /*9ad0*/  FADD R86, R43, R80 ;  /* 0x000000502b567221 */ /* 0x000fe20000000000 */
[----:B------:R-:W-:Y:S01]  /*9ae0*/  FADD R43, R15, R68 ;  /* 0x000000440f2b7221 */ /* 0x000fe20000000000 */
[----:B------:R-:W-:Y:S01]  /*9af0*/  FADD R79, R82, R9 ;  /* 0x00000009524f7221 */ /* 0x000fe20000000000 */
[----:B------:R-:W-:Y:S01]  /*9b00*/  @!P2 FMUL R85, R85, 0.5 ;  /* 0x3f0000005555a820 */ /* 0x000fe20000400000 */
[----:B------:R-:W3:Y:S01]  /*9b10*/  MUFU.EX2 R77, R84 ;  /* 0x00000054004d7308 */ /* 0x000ee20000000800 */
[----:B--2---:R-:W-:Y:S01]  /*9b20*/  FADD R81, R40, R11 ;  /* 0x0000000b28517221 */ /* 0x004fe20000000000 */
[----:B-1----:R-:W-:Y:S01]  /*9b30*/  @!P4 FMUL R8, R8, R8 ;  /* 0x000000080808c220 */ /* 0x002fe20000400000 */
[----:B------:R-:W-:Y:S01]  /*9b40*/  FADD R114, R114, R119 ;  /* 0x0000007772727221 */ /* 0x000fe20000000000 */
[----:B------:R-:W-:Y:S01]  /*9b50*/  FADD R121, R116, R121 ;  /* 0x0000007974797221 */ /* 0x000fe20000000000 */
[----:B------:R-:W-:Y:S01]  /*9b60*/  FADD R120, R76, R81 ;  /* 0x000000514c787221 */ /* 0x000fe20000000000 */
[----:B------:R-:W-:Y:S01]  /*9b70*/  FADD R81, R41, R64 ;  /* 0x0000004029517221 */ /* 0x000fe20000000000 */
[----:B------:R-:W-:Y:S01]  /*9b80*/  @!P6 FMUL R30, R30, 0.5 ;  /* 0x3f0000001e1ee820 */ /* 0x000fe20000400000 */
[----:B------:R1:W2:Y:S01]  /*9b90*/  MUFU.EX2 R76, R85 ;  /* 0x00000055004c7308 */ /* 0x0002a20000000800 */
[----:B----4-:R-:W-:Y:S01]  /*9ba0*/  @!P3 FMUL R74, R74, R74 ;  /* 0x0000004a4a4ab220 */ /* 0x010fe20000400000 */
[----:B------:R-:W-:Y:S01]  /*9bb0*/  FSETP.GEU.AND P3, PT, R113, -126, PT ;  /* 0xc2fc00007100780b */ /* 0x000fe20003f6e000 */
[----:B------:R-:W-:Y:S01]  /*9bc0*/  FADD R83, R26, R81 ;  /* 0x000000511a537221 */ /* 0x000fe20000000000 */
[----:B------:R-:W-:Y:S01]  /*9bd0*/  FADD R26, R28, R61 ;  /* 0x0000003d1c1a7221 */ /* 0x000fe20000000000 */
[----:B------:R-:W-:Y:S01]  /*9be0*/  FADD R80, R49, R74 ;  /* 0x0000004a31507221 */ /* 0x000fe20000000000 */
[----:B------:R-:W-:Y:S01]  /*9bf0*/  FADD R81, R45, R8 ;  /* 0x000000082d517221 */ /* 0x000fe20000000000 */
[----:B------:R-:W-:Y:S01]  /*9c00*/  FADD R83, R83, R112 ;  /* 0x0000007053537221 */ /* 0x000fe20000000000 */
[----:B------:R-:W4:Y:S01]  /*9c10*/  MUFU.EX2 R30, R30 ;  /* 0x0000001e001e7308 */ /* 0x000f220000000800 */
[----:B---3--:R-:W-:Y:S01]  /*9c20*/  @!P5 FMUL R77, R77, R77 ;  /* 0x0000004d4d4dd220 */ /* 0x008fe20000400000 */
[----:B------:R-:W-:Y:S01]  /*9c30*/  FADD R87, R43, R80 ;  /* 0x000000502b577221 */ /* 0x000fe20000000000 */
[----:B-1----:R-:W-:Y:S01]  /*9c40*/  FADD R85, R26, R79 ;  /* 0x0000004f1a557221 */ /* 0x002fe20000000000 */
[----:B------:R-:W-:Y:S01]  /*9c50*/  FADD R43, R13, R72 ;  /* 0x000000480d2b7221 */ /* 0x000fe20000000000 */
[----:B------:R-:W-:Y:S01]  /*9c60*/  FADD R80, R52, R77 ;  /* 0x0000004d34507221 */ /* 0x000fe20000000000 */
[----:B------:R-:W-:Y:S01]  /*9c70*/  FADD R26, R21, R56 ;  /* 0x00000038151a7221 */ /* 0x000fe20000000000 */
[----:B------:R-:W-:Y:S01]  /*9c80*/  FADD R79, R78, R69 ;  /* 0x000000454e4f7221 */ /* 0x000fe20000000000 */
[----:B------:R-:W-:Y:S01]  /*9c90*/  @!P3 FMUL R113, R113, 0.5 ;  /* 0x3f0000007171b820 */ /* 0x000fe20000400000 */
[----:B--2---:R-:W-:Y:S01]  /*9ca0*/  @!P2 FMUL R76, R76, R76 ;  /* 0x0000004c4c4ca220 */ /* 0x004fe20000400000 */
[----:B------:R-:W-:Y:S01]  /*9cb0*/  FADD R80, R43, R80 ;  /* 0x000000502b507221 */ /* 0x000fe20000000000 */
[----:B------:R-:W-:Y:S01]  /*9cc0*/  FADD R26, R26, R81 ;  /* 0x000000511a1a7221 */ /* 0x000fe20000000000 */
[----:B------:R-:W-:Y:S01]  /*9cd0*/  FADD R86, R86, R87 ;  /* 0x0000005756567221 */ /* 0x000fe20000000000 */
[----:B------:R-:W-:Y:S01]  /*9ce0*/  FADD R84, R53, R76 ;  /* 0x0000004c35547221 */ /* 0x000fe20000000000 */
[----:B------:R-:W1:Y:S01]  /*9cf0*/  MUFU.EX2 R113, R113 ;  /* 0x0000007100717308 */ /* 0x000e620000000800 */
[----:B------:R-:W-:Y:S01]  /*9d00*/  FADD R80, R85, R80 ;  /* 0x0000005055507221 */ /* 0x000fe20000000000 */
[----:B------:R-:W-:Y:S01]  /*9d10*/  FADD R120, R117, R120 ;  /* 0x0000007875787221 */ /* 0x000fe20000000000 */
[----:B------:R-:W-:Y:S01]  /*9d20*/  FADD R79, R79, R84 ;  /* 0x000000544f4f7221 */ /* 0x000fe20000000000 */
[----:B----4-:R-:W-:Y:S01]  /*9d30*/  @!P6 FMUL R30, R30, R30 ;  /* 0x0000001e1e1ee220 */ /* 0x010fe20000400000 */
[----:B------:R-:W-:Y:S01]  /*9d40*/  FADD R80, R83, R80 ;  /* 0x0000005053507221 */ /* 0x000fe20000000000 */
[----:B------:R-:W-:Y:S01]  /*9d50*/  FADD R114, R114, R121 ;  /* 0x0000007972727221 */ /* 0x000fe20000000000 */
[----:B------:R-:W-:Y:S01]  /*9d60*/  FADD R79, R26, R79 ;  /* 0x0000004f1a4f7221 */ /* 0x000fe20000000000 */
[----:B------:R-:W-:Y:S01]  /*9d70*/  FADD R115, R115, R120 ;  /* 0x0000007873737221 */ /* 0x000fe20000000000 */
[----:B------:R-:W-:Y:S01]  /*9d80*/  F2FP.F16.F32.PACK_AB R26, R21, R28 ;  /* 0x0000001c151a723e */ /* 0x000fe200000000ff */
[----:B------:R-:W-:Y:S01]  /*9d90*/  FMUL R104, R104, R30 ;  /* 0x0000001e68687220 */ /* 0x000fe20000400000 */
[----:B------:R-:W-:Y:S01]  /*9da0*/  FADD R79, R86, R79 ;  /* 0x0000004f564f7221 */ /* 0x000fe20000000000 */
[----:B------:R-:W-:Y:S01]  /*9db0*/  FADD R114, R114, R115 ;  /* 0x0000007372727221 */ /* 0x000fe20000000000 */
[----:B------:R-:W-:Y:S01]  /*9dc0*/  F2FP.F16.F32.PACK_AB R28, R15, R32 ;  /* 0x000000200f1c723e */ /* 0x000fe200000000ff */
[----:B------:R-:W-:Y:S01]  /*9dd0*/  FMUL R105, R105, R30 ;  /* 0x0000001e69697220 */ /* 0x000fe20000400000 */
[----:B------:R-:W-:Y:S01]  /*9de0*/  FADD R79, R80, R79 ;  /* 0x0000004f504f7221 */ /* 0x000fe20000000000 */
[----:B------:R-:W-:Y:S01]  /*9df0*/  F2FP.F16.F32.PACK_AB R32, R44, R41 ;  /* 0x000000292c20723e */ /* 0x000fe200000000ff */
[----:B-1----:R-:W-:Y:S01]  /*9e00*/  @!P3 FMUL R113, R113, R113 ;  /* 0x000000717171b220 */ /* 0x002fe20000400000 */
[----:B------:R-:W-:Y:S01]  /*9e10*/  F2FP.F16.F32.PACK_AB R41, R47, R42 ;  /* 0x0000002a2f29723e */ /* 0x000fe200000000ff */
[----:B------:R-:W-:Y:S01]  /*9e20*/  FFMA R3, R30, R3, R79 ;  /* 0x000000031e037223 */ /* 0x000fe2000000004f */
[----:B------:R-:W-:Y:S01]  /*9e30*/  SHF.L.U32 R79, R18, 0x1f, RZ ;  /* 0x0000001f124f7819 */ /* 0x000fe200000006ff */
[-C--:B------:R-:W-:Y:S01]  /*9e40*/  FMUL R108, R108, R30.reuse ;  /* 0x0000001e6c6c7220 */ /* 0x080fe20000400000 */
[-C--:B------:R-:W-:Y:S01]  /*9e50*/  FMUL R109, R109, R30.reuse ;  /* 0x0000001e6d6d7220 */ /* 0x080fe20000400000 */
[-C--:B------:R-:W-:Y:S01]  /*9e60*/  FMUL R96, R96, R30.reuse ;  /* 0x0000001e60607220 */ /* 0x080fe20000400000 */
[----:B------:R1:W2:Y:S01]  /*9e70*/  SYNCS.PHASECHK.TRANS64.TRYWAIT P2, [UR6+0x14200], R79 ;  /* 0x0142004fff0075a7 */ /* 0x0002a20008040146 */
[-C--:B------:R-:W-:Y:S01]  /*9e80*/  FMUL R97, R97, R30.reuse ;  /* 0x0000001e61617220 */ /* 0x080fe20000400000 */
[-C--:B------:R-:W-:Y:S01]  /*9e90*/  FMUL R100, R100, R30.reuse ;  /* 0x0000001e64647220 */ /* 0x080fe20000400000 */
[-C--:B------:R-:W-:Y:S01]  /*9ea0*/  FMUL R101, R101, R30.reuse ;  /* 0x0000001e65657220 */ /* 0x080fe20000400000 */
[-C--:B------:R-:W-:Y:S01]  /*9eb0*/  FMUL R88, R88, R30.reuse ;  /* 0x0000001e58587220 */ /* 0x080fe20000400000 */
[-C--:B------:R-:W-:Y:S01]  /*9ec0*/  FMUL R89, R89, R30.reuse ;  /* 0x0000001e59597220 */ /* 0x080fe20000400000 */
[-C--:B------:R-:W-:Y:S01]  /*9ed0*/  FMUL R92, R92, R30.reuse ;  /* 0x0000001e5c5c7220 */ /* 0x080fe20000400000 */
[----:B------:R-:W-:Y:S01]  /*9ee0*/  FMUL R93, R93, R30 ;  /* 0x0000001e5d5d7220 */ /* 0x000fe20000400000 */
[----:B------:R-:W-:Y:S01]  /*9ef0*/  F2FP.F16.F32.PACK_AB R43, R51, R46 ;  /* 0x0000002e332b723e */ /* 0x000fe200000000ff */
[----:B------:R-:W-:Y:S01]  /*9f00*/  FFMA R0, R113, R0, R114 ;  /* 0x0000000071007223 */ /* 0x000fe20000000072 */
[----:B------:R-:W-:Y:S01]  /*9f10*/  F2FP.F16.F32.PACK_AB R45, R55, R50 ;  /* 0x00000032372d723e */ /* 0x000fe200000000ff */
[-C--:B------:R-:W-:Y:S01]  /*9f20*/  FMUL R106, R106, R113.reuse ;  /* 0x000000716a6a7220 */ /* 0x080fe20000400000 */
        /* <DEDUP_REMOVED lines=27> */
[----:B------:R-:W-:Y:S01]  /*a0e0*/  F2FP.F16.F32.PACK_AB R54, R76, R77 ;  /* 0x0000004d4c36723e */ /* 0x000fe200000000ff */
[----:B-12---:R-:W-:Y:S06]  /*a0f0*/  @!P0 BRA `(.L_x_41) ;  /* 0x0000000000048947 */ /* 0x006fec0003800000 */
[----:B------:R-:W-:Y:S01]  /*a100*/  BPT.TRAP 0x1 ;  /* 0x000000040000795c */ /* 0x000fe20000300000 */
.L_x_41:
[----:B------:R-:W-:Y:S05]  /*a110*/  @P2 BRA `(.L_x_42) ;  /* 0x0000000000082947 */ /* 0x000fea0003800000 */
[----:B------:R-:W1:Y:S02]  /*a120*/  SYNCS.PHASECHK.TRANS64.TRYWAIT P2, [UR6+0x14200], R79 ;  /* 0x0142004fff0075a7 */ /* 0x000e640008040146 */
[----:B-1----:R-:W-:Y:S05]  /*a130*/  @!P2 BRA `(.L_x_43) ;  /* 0x0000003c00c0a947 */ /* 0x002fea0003800000 */
.L_x_42:
        /* <DEDUP_REMOVED lines=140> */
.L_x_44:
[----:B------:R-:W-:-:S04]  /*aa00*/  ULEA UR6, UR17, UR45, 0x3 ;  /* 0x0000002d11067291 */ /* 0x000fc8000f8e183f */
[----:B------:R-:W-:-:S04]  /*aa10*/  UIADD3 UR6, UR6, 0x14228, URZ ;  /* 0x0001422806067890 */ /* 0x000fc8000fffe03f */
[----:B------:R-:W-:-:S09]  /*aa20*/  UPRMT UR6, URZ, 0x654, UR6 ;  /* 0x000006543f067896 */ /* 0x000fd20008000006 */
[----:B------:R-:W-:Y:S01]  /*aa30*/  SYNCS.ARRIVE.TRANS64.RED.A1T0 RZ, [UR6], RZ ;  /* 0x000000ffffff79a7 */ /* 0x000fe20008100406 */
[----:B------:R-:W-:Y:S05]  /*aa40*/  @P1 BRA `(.L_x_45) ;  /* 0x0000000000041947 */ /* 0x000fea0003800000 */
[----:B------:R-:W-:Y:S01]  /*aa50*/  BPT.TRAP 0x1 ;  /* 0x000000040000795c */ /* 0x000fe20000300000 */
.L_x_45:
[----:B------:R-:W-:-:S04]  /*aa60*/  UIADD3 UR17, UR17, 0x1, URZ ;  /* 0x0000000111117890 */ /* 0x000fc8000fffe03f */
[----:B------:R-:W-:-:S04]  /*aa70*/  UISETP.NE.AND UP0, UPT, UR17, 0x5, UPT ;  /* 0x000000051100788c */ /* 0x000fc8000bf05270 */
[----:B------:R-:W-:Y:S01]  /*aa80*/  USEL UR17, UR17, URZ, UP0 ;  /* 0x0000003f11117287 */ /* 0x000fe20008000000 */
[----:B------:R-:W-:Y:S11]  /*aa90*/  @!P0 BRA `(.L_x_46) ;  /* 0x0000000000048947 */ /* 0x000ff60003800000 */
[----:B------:R-:W-:Y:S01]  /*aaa0*/  BPT.TRAP 0x1 ;  /* 0x000000040000795c */ /* 0x000fe20000300000 */
.L_x_46:
[----:B------:R-:W-:-:S04]  /*aab0*/  ULEA UR6, UR17, UR45, 0x3 ;  /* 0x0000002d11067291 */ /* 0x000fc8000f8e183f */
[----:B------:R-:W-:-:S04]  /*aac0*/  UIADD3 UR6, UR6, 0x14228, URZ ;  /* 0x0001422806067890 */ /* 0x000fc8000fffe03f */
[----:B------:R-:W-:-:S09]  /*aad0*/  UPRMT UR6, URZ, 0x654, UR6 ;  /* 0x000006543f067896 */ /* 0x000fd20008000006 */
[----:B------:R-:W-:Y:S01]  /*aae0*/  SYNCS.ARRIVE.TRANS64.RED.A1T0 RZ, [UR6], RZ ;  /* 0x000000ffffff79a7 */ /* 0x000fe20008100406 */
[----:B------:R-:W-:Y:S05]  /*aaf0*/  @P1 BRA `(.L_x_47) ;  /* 0x0000000000041947 */ /* 0x000fea0003800000 */
[----:B------:R-:W-:Y:S01]  /*ab00*/  BPT.TRAP 0x1 ;  /* 0x000000040000795c */ /* 0x000fe20000300000 */
.L_x_47:
[----:B------:R-:W-:Y:S01]  /*ab10*/  UIADD3 UR10, UR10, 0x1, URZ ;  /* 0x000000010a0a7890 */ /* 0x000fe2000fffe03f */
[C---:B------:R-:W-:Y:S01]  /*ab20*/  ISETP.GT.AND P2, PT, R7.reuse, 0x1, PT ;  /* 0x000000010700780c */ /* 0x040fe20003f44270 */
[----:B------:R-:W-:Y:S01]  /*ab30*/  UIADD3 UR17, UR17, 0x1, URZ ;  /* 0x0000000111117890 */ /* 0x000fe2000fffe03f */
[----:B------:R-:W-:Y:S01]  /*ab40*/  VIADD R7, R7, 0xffffffff ;  /* 0xffffffff07077836 */ /* 0x000fe20000000000 */
[----:B------:R-:W-:Y:S01]  /*ab50*/  UISETP.NE.AND UP1, UPT, UR10, 0x5, UPT ;  /* 0x000000050a00788c */ /* 0x000fe2000bf25270 */
[----:B------:R-:W-:Y:S01]  /*ab60*/  IADD3 R5, R5, 0x80, RZ ;  /* 0x0000008005057810 */ /* 0x000fe20007ffe0ff */
[----:B------:R-:W-:Y:S01]  /*ab70*/  UISETP.NE.AND UP0, UPT, UR17, 0x5, UPT ;  /* 0x000000051100788c */ /* 0x000fe2000bf05270 */
[----:B------:R-:W-:Y:S01]  /*ab80*/  IMAD.MOV.U32 R9, RZ, RZ, R4 ;  /* 0x000000ffff097224 */ /* 0x000fe200078e0004 */
[----:B------:R-:W-:Y:S01]  /*ab90*/  USEL UR6, URZ, 0x1, UP1 ;  /* 0x000000013f067887 */ /* 0x000fe20008800000 */
[----:B-1----:R-:W-:Y:S01]  /*aba0*/  IMAD.MOV.U32 R8, RZ, RZ, R6 ;  /* 0x000000ffff087224 */ /* 0x002fe200078e0006 */
[----:B------:R-:W-:-:S02]  /*abb0*/  USEL UR17, UR17, URZ, UP0 ;  /* 0x0000003f11117287 */ /* 0x000fc40008000000 */
[----:B------:R-:W-:Y:S02]  /*abc0*/  USEL UR53, UR10, URZ, UP1 ;  /* 0x0000003f0a357287 */ /* 0x000fe40008800000 */
[----:B------:R-:W-:Y:S01]  /*abd0*/  LOP3.LUT R18, R18, UR6, RZ, 0x3c, !PT ;  /* 0x0000000612127c12 */ /* 0x000fe2000f8e3cff */
[----:B------:R-:W-:Y:S09]  /*abe0*/  @P2 BRA `(.L_x_48) ;  /* 0xffffffc800542947 */ /* 0x000ff2000383ffff */
.L_x_37:
[----:B------:R-:W-:-:S04]  /*abf0*/  ULOP3.LUT UR4, UR38, 0x1, URZ, 0xfc, !UPT ;  /* 0x0000000126047892 */ /* 0x000fc8000f8efc3f */
[----:B------:R-:W-:-:S06]  /*ac00*/  UISETP.NE.AND UP0, UPT, UR4, 0x3, UPT ;  /* 0x000000030400788c */ /* 0x000fcc000bf05270 */
[----:B------:R-:W-:-:S13]  /*ac10*/  PLOP3.LUT P2, PT, PT, PT, UP0, 0x80, 0x0 ;  /* 0x000000000000781c */ /* 0x000fda0003f4f008 */
[----:B------:R-:W-:Y:S05]  /*ac20*/  @!P2 BRA `(.L_x_49) ;  /* 0x000000000004a947 */ /* 0x000fea0003800000 */
[----:B------:R-:W-:Y:S01]  /*ac30*/  BPT.TRAP 0x1 ;  /* 0x000000040000795c */ /* 0x000fe20000300000 */
.L_x_49:
[----:B------:R-:W-:Y:S02]  /*ac40*/  UISETP.GT.U32.AND UP0, UPT, UR38, 0x1, UPT ;  /* 0x000000012600788c */ /* 0x000fe4000bf04070 */
[----:B------:R-:W-:-:S04]  /*ac50*/  ULEA UR4, UR36, UR45, 0x3 ;  /* 0x0000002d24047291 */ /* 0x000fc8000f8e183f */
[----:B------:R-:W-:Y:S01]  /*ac60*/  UIADD3 UR4, UR4, 0x14260, URZ ;  /* 0x0001426004047890 */ /* 0x000fe2000fffe03f */
[----:B------:R-:W-:-:S03]  /*ac70*/  PLOP3.LUT P2, PT, PT, PT, UP0, 0x80, 0x0 ;  /* 0x000000000000781c */ /* 0x000fc60003f4f008 */
[----:B------:R-:W-:-:S09]  /*ac80*/  UPRMT UR4, URZ, 0x654, UR4 ;  /* 0x000006543f047896 */ /* 0x000fd20008000004 */
[----:B------:R-:W-:Y:S01]  /*ac90*/  SYNCS.ARRIVE.TRANS64.RED.A1T0 RZ, [UR4], RZ ;  /* 0x000000ffffff79a7 */ /* 0x000fe20008100404 */
[----:B------:R-:W-:Y:S05]  /*aca0*/  @P2 BRA `(.L_x_50) ;  /* 0x0000000000042947 */ /* 0x000fea0003800000 */
[----:B------:R-:W-:Y:S01]  /*acb0*/  BPT.TRAP 0x1 ;  /* 0x000000040000795c */ /* 0x000fe20000300000 */
.L_x_50:
[----:B------:R-:W-:Y:S05]  /*acc0*/  @!P0 BRA `(.L_x_51) ;  /* 0x0000000000048947 */ /* 0x000fea0003800000 */
[----:B------:R-:W-:Y:S01]  /*acd0*/  BPT.TRAP 0x1 ;  /* 0x000000040000795c */ /* 0x000fe20000300000 */
.L_x_51:
[----:B------:R-:W-:-:S04]  /*ace0*/  ULEA UR17, UR17, UR45, 0x3 ;  /* 0x0000002d11117291 */ /* 0x000fc8000f8e183f */
[----:B------:R-:W-:-:S04]  /*acf0*/  UIADD3 UR17, UR17, 0x14228, URZ ;  /* 0x0001422811117890 */ /* 0x000fc8000fffe03f */
[----:B------:R-:W-:-:S09]  /*ad00*/  UPRMT UR17, URZ, 0x654, UR17 ;  /* 0x000006543f117896 */ /* 0x000fd20008000011 */
[----:B------:R-:W-:Y:S01]  /*ad10*/  SYNCS.ARRIVE.TRANS64.RED.A1T0 RZ, [UR17], RZ ;  /* 0x000000ffffff79a7 */ /* 0x000fe20008100411 */
[----:B------:R-:W-:Y:S05]  /*ad20*/  @P1 BRA `(.L_x_52) ;  /* 0x0000000000041947 */ /* 0x000fea0003800000 */
[----:B------:R-:W-:Y:S01]  /*ad30*/  BPT.TRAP 0x1 ;  /* 0x000000040000795c */ /* 0x000fe20000300000 */
.L_x_52:
[----:B------:R-:W1:Y:S01]  /*ad40*/  SHFL.BFLY PT, R8, R3, 0x1, 0x1f ;  /* 0x0c201f0003087f89 */ /* 0x000e6200000e0000 */
[----:B------:R-:W-:Y:S01]  /*ad50*/  BSSY B0, `(.L_x_53) ;  /* 0x0000023000007945 */ /* 0x000fe20003800000 */
[----:B------:R-:W-:Y:S01]  /*ad60*/  IMAD.MOV.U32 R10, RZ, RZ, 0x3f800000 ;  /* 0x3f800000ff0a7424 */ /* 0x000fe200078e00ff */
[----:B------:R-:W-:Y:S01]  /*ad70*/  MOV R11, 0x7f800000 ;  /* 0x7f800000000b7802 */ /* 0x000fe20000000f00 */
[----:B------:R-:W2:Y:S01]  /*ad80*/  SHFL.BFLY PT, R5, R0, 0x1, 0x1f ;  /* 0x0c201f0000057f89 */ /* 0x000ea200000e0000 */
[----:B------:R-:W-:Y:S02]  /*ad90*/  IMAD.MOV.U32 R9, RZ, RZ, 0x3f800000 ;  /* 0x3f800000ff097424 */ /* 0x000fe400078e00ff */
[----:B-1----:R-:W-:Y:S01]  /*ada0*/  FADD R8, R8, R3 ;  /* 0x0000000308087221 */ /* 0x002fe20000000000 */
[----:B--2---:R-:W-:-:S04]  /*adb0*/  FADD R15, R5, R0 ;  /* 0x00000000050f7221 */ /* 0x004fc80000000000 */
[----:B------:R-:W1:Y:S04]  /*adc0*/  SHFL.BFLY PT, R7, R8, 0x2, 0x1f ;  /* 0x0c401f0008077f89 */ /* 0x000e6800000e0000 */
[----:B------:R-:W2:Y:S01]  /*add0*/  SHFL.BFLY PT, R20, R15, 0x2, 0x1f ;  /* 0x0c401f000f147f89 */ /* 0x000ea200000e0000 */
[C---:B-1----:R-:W-:Y:S01]  /*ade0*/  FSETP.NE.AND P0, PT, R8.reuse, -R7, PT ;  /* 0x800000070800720b */ /* 0x042fe20003f05000 */
[----:B------:R-:W-:Y:S01]  /*adf0*/  FADD R3, R8, R7 ;  /* 0x0000000708037221 */ /* 0x000fe20000000000 */
[----:B------:R-:W-:Y:S01]  /*ae00*/  MOV R7, 0x7f800000 ;  /* 0x7f80000000077802 */ /* 0x000fe20000000f00 */
[----:B--2---:R-:W-:-:S10]  /*ae10*/  FADD R5, R15, R20 ;  /* 0x000000140f057221 */ /* 0x004fd40000000000 */
[----:B------:R-:W-:Y:S05]  /*ae20*/  @!P0 BRA `(.L_x_54) ;  /* 0x0000000000548947 */ /* 0x000fea0003800000 */
[----:B------:R-:W-:Y:S01]  /*ae30*/  VIADD R0, R3, 0x1800000 ;  /* 0x0180000003007836 */ /* 0x000fe20000000000 */
[----:B------:R-:W-:Y:S04]  /*ae40*/  BSSY B1, `(.L_x_55) ;  /* 0x000000c000017945 */ /* 0x000fe80003800000 */
[----:B------:R-:W-:-:S04]  /*ae50*/  LOP3.LUT R0, R0, 0x7f800000, RZ, 0xc0, !PT ;  /* 0x7f80000000007812 */ /* 0x000fc800078ec0ff */
[----:B------:R-:W-:-:S13]  /*ae60*/  ISETP.GT.U32.AND P0, PT, R0, 0x1ffffff, PT ;  /* 0x01ffffff0000780c */ /* 0x000fda0003f04070 */
[----:B------:R-:W-:Y:S05]  /*ae70*/  @P0 BRA `(.L_x_56) ;  /* 0x0000000000100947 */ /* 0x000fea0003800000 */
[----:B------:R-:W-:-:S07]  /*ae80*/  MOV R14, 0xaea0 ;  /* 0x0000aea0000e7802 */ /* 0x000fce0000000f00 */
[----:B------:R-:W-:Y:S05]  /*ae90*/  CALL.REL.NOINC `($__internal_0_$__cuda_sm20_rcp_rn_f32_slowpath) ;  /* 0x0000003400787944 */ /* 0x000fea0003c00000 */
[----:B------:R-:W-:Y:S01]  /*aea0*/  IMAD.MOV.U32 R9, RZ, RZ, R0 ;  /* 0x000000ffff097224 */ /* 0x000fe200078e0000 */
[----:B------:R-:W-:Y:S06]  /*aeb0*/  BRA `(.L_x_57) ;  /* 0x0000000000107947 */ /* 0x000fec0003800000 */
.L_x_56:
[----:B------:R-:W1:Y:S02]  /*aec0*/  MUFU.RCP R0, R3 ;  /* 0x0000000300007308 */ /* 0x000e640000001000 */
[----:B-1----:R-:W-:-:S04]  /*aed0*/  FFMA R8, R3, R0, -1 ;  /* 0xbf80000003087423 */ /* 0x002fc80000000000 */
[----:B------:R-:W-:-:S04]  /*aee0*/  FADD.FTZ R9, -R8, -RZ ;  /* 0x800000ff08097221 */ /* 0x000fc80000010100 */
[----:B------:R-:W-:-:S07]  /*aef0*/  FFMA R9, R0, R9, R0 ;  /* 0x0000000900097223 */ /* 0x000fce0000000000 */
.L_x_57:
[----:B------:R-:W-:Y:S05]  /*af00*/  BSYNC B1 ;  /* 0x0000000000017941 */ /* 0x000fea0003800000 */
.L_x_55:
[----:B------:R-:W-:Y:S01]  /*af10*/  FSETP.GEU.AND P0, PT, |R3|, 1.175494350822287508e-38, PT ;  /* 0x008000000300780b */ /* 0x000fe20003f0e200 */
[----:B------:R-:W-:-:S12]  /*af20*/  ULDC UR4, c[0x0][0x600] ;  /* 0x0001800000047ab9 */ /* 0x000fd80000000800 */
[----:B------:R-:W-:-:S04]  /*af30*/  @!P0 FMUL R3, R3, 16777216 ;  /* 0x4b80000003038820 */ /* 0x000fc80000400000 */
[----:B------:R-:W1:Y:S02]  /*af40*/  MUFU.LG2 R0, R3 ;  /* 0x0000000300007308 */ /* 0x000e640000000c00 */
[----:B-1----:R-:W-:-:S04]  /*af50*/  @!P0 FADD R0, R0, -24 ;  /* 0xc1c0000000008421 */ /* 0x002fc80000000000 */
[----:B------:R-:W-:-:S04]  /*af60*/  FMUL R11, R0, 0.69314718246459960938 ;  /* 0x3f317218000b7820 */ /* 0x000fc80000400000 */
[----:B------:R-:W-:-:S07]  /*af70*/  FFMA R11, R4, UR4, R11 ;  /* 0x00000004040b7c23 */ /* 0x000fce000800000b */
.L_x_54:
[----:B------:R-:W-:Y:S05]  /*af80*/  BSYNC B0 ;  /* 0x0000000000007941 */ /* 0x000fea0003800000 */
.L_x_53:
[----:B------:R-:W-:Y:S01]  /*af90*/  FSETP.NE.AND P0, PT, R15, -R20, PT ;  /* 0x800000140f00720b */ /* 0x000fe20003f05000 */
[----:B------:R-:W-:Y:S01]  /*afa0*/  ULDC UR4, c[0x0][0x608] ;  /* 0x0001820000047ab9 */ /* 0x000fe20000000800 */
[----:B------:R-:W-:Y:S01]  /*afb0*/  BSSY B0, `(.L_x_58) ;  /* 0x0000025000007945 */ /* 0x000fe20003800000 */
[----:B------:R-:W-:-:S04]  /*afc0*/  FMUL R9, R9, UR4 ;  /* 0x0000000409097c20 */ /* 0x000fc80008400000 */
        /* <DEDUP_REMOVED lines=12> */
[----:B------:R-:W-:Y:S06]  /*b090*/  @!P0 BRA `(.L_x_59) ;  /* 0x0000000000588947 */ /* 0x000fec0003800000 */
[----:B------:R-:W-:Y:S01]  /*b0a0*/  IADD3 R0, R5, 0x1800000, RZ ;  /* 0x0180000005007810 */ /* 0x000fe20007ffe0ff */
[----:B------:R-:W-:Y:S03]  /*b0b0*/  BSSY B1, `(.L_x_60) ;  /* 0x000000d000017945 */ /* 0x000fe60003800000 */
[----:B------:R-:W-:-:S04]  /*b0c0*/  LOP3.LUT R0, R0, 0x7f800000, RZ, 0xc0, !PT ;  /* 0x7f80000000007812 */ /* 0x000fc800078ec0ff */
[----:B------:R-:W-:-:S13]  /*b0d0*/  ISETP.GT.U32.AND P0, PT, R0, 0x1ffffff, PT ;  /* 0x01ffffff0000780c */ /* 0x000fda0003f04070 */
[----:B------:R-:W-:Y:S05]  /*b0e0*/  @P0 BRA `(.L_x_61) ;  /* 0x0000000000140947 */ /* 0x000fea0003800000 */
[----:B------:R-:W-:Y:S01]  /*b0f0*/  IMAD.MOV.U32 R3, RZ, RZ, R5 ;  /* 0x000000ffff037224 */ /* 0x000fe200078e0005 */
[----:B------:R-:W-:-:S07]  /*b100*/  MOV R14, 0xb120 ;  /* 0x0000b120000e7802 */ /* 0x000fce0000000f00 */
[----:B------:R-:W-:Y:S05]  /*b110*/  CALL.REL.NOINC `($__internal_0_$__cuda_sm20_rcp_rn_f32_slowpath) ;  /* 0x0000003000d87944 */ /* 0x000fea0003c00000 */
[----:B------:R-:W-:Y:S01]  /*b120*/  IMAD.MOV.U32 R10, RZ, RZ, R0 ;  /* 0x000000ffff0a7224 */ /* 0x000fe200078e0000 */
[----:B------:R-:W-:Y:S06]  /*b130*/  BRA `(.L_x_62) ;  /* 0x0000000000107947 */ /* 0x000fec0003800000 */
.L_x_61:
[----:B------:R-:W1:Y:S02]  /*b140*/  MUFU.RCP R10, R5 ;  /* 0x00000005000a7308 */ /* 0x000e640000001000 */
[----:B-1----:R-:W-:-:S04]  /*b150*/  FFMA R0, R5, R10, -1 ;  /* 0xbf80000005007423 */ /* 0x002fc8000000000a */
[----:B------:R-:W-:-:S04]  /*b160*/  FADD.FTZ R3, -R0, -RZ ;  /* 0x800000ff00037221 */ /* 0x000fc80000010100 */
[----:B------:R-:W-:-:S07]  /*b170*/  FFMA R10, R10, R3, R10 ;  /* 0x000000030a0a7223 */ /* 0x000fce000000000a */
.L_x_62:
[----:B------:R-:W-:Y:S05]  /*b180*/  BSYNC B1 ;  /* 0x0000000000017941 */ /* 0x000fea0003800000 */
.L_x_60:
[----:B------:R-:W-:Y:S01]  /*b190*/  FSETP.GEU.AND P0, PT, |R5|, 1.175494350822287508e-38, PT ;  /* 0x008000000500780b */ /* 0x000fe20003f0e200 */
[----:B------:R-:W-:-:S12]  /*b1a0*/  ULDC UR4, c[0x0][0x600] ;  /* 0x0001800000047ab9 */ /* 0x000fd80000000800 */
[----:B------:R-:W-:-:S04]  /*b1b0*/  @!P0 FMUL R5, R5, 16777216 ;  /* 0x4b80000005058820 */ /* 0x000fc80000400000 */
[----:B------:R-:W1:Y:S02]  /*b1c0*/  MUFU.LG2 R0, R5 ;  /* 0x0000000500007308 */ /* 0x000e640000000c00 */
[----:B-1----:R-:W-:-:S04]  /*b1d0*/  @!P0 FADD R0, R0, -24 ;  /* 0xc1c0000000008421 */ /* 0x002fc80000000000 */
[----:B------:R-:W-:-:S04]  /*b1e0*/  FMUL R7, R0, 0.69314718246459960938 ;  /* 0x3f31721800077820 */ /* 0x000fc80000400000 */
[----:B------:R-:W-:-:S07]  /*b1f0*/  FFMA R7, R6, UR4, R7 ;  /* 0x0000000406077c23 */ /* 0x000fce0008000007 */
.L_x_59:
[----:B------:R-:W-:Y:S05]  /*b200*/  BSYNC B0 ;  /* 0x0000000000007941 */ /* 0x000fea0003800000 */
.L_x_58:
[----:B------:R-:W-:Y:S01]  /*b210*/  SHF.L.U32 R0, R19, 0x1f, RZ ;  /* 0x0000001f13007819 */ /* 0x000fe200000006ff */
[----:B------:R-:W-:Y:S01]  /*b220*/  UISETP.NE.AND UP0, UPT, UR52, 0x1, UPT ;  /* 0x000000013400788c */ /* 0x000fe2000bf05270 */
[----:B------:R-:W-:Y:S01]  /*b230*/  LOP3.LUT P0, R23, R2, 0x3, RZ, 0xc0, !PT ;  /* 0x0000000302177812 */ /* 0x000fe2000780c0ff */
[----:B------:R-:W-:Y:S01]  /*b240*/  UISETP.NE.AND UP1, UPT, UR52, 0x2, UPT ;  /* 0x000000023400788c */ /* 0x000fe2000bf25270 */
[----:B------:R-:W1:Y:S01]  /*b250*/  SYNCS.PHASECHK.TRANS64.TRYWAIT P1, [UR16+0x8], R0 ;  /* 0x00000800ff0075a7 */ /* 0x000e620008020150 */
[----:B------:R-:W-:Y:S01]  /*b260*/  ULDC UR4, c[0x0][0x608] ;  /* 0x0001820000047ab9 */ /* 0x000fe20000000800 */
[----:B------:R-:W-:Y:S01]  /*b270*/  USHF.L.U32 UR42, UR42, 0x6, URZ ;  /* 0x000000062a2a7899 */ /* 0x000fe2000800063f */
[----:B------:R-:W-:-:S05]  /*b280*/  FMUL R10, R10, UR4 ;  /* 0x000000040a0a7c20 */ /* 0x000fca0008400000 */
[----:B------:R-:W-:Y:S02]  /*b290*/  @!UP0 ULOP3.LUT UP2, URZ, UR36, 0x2, URZ, 0xc0, !UPT ;  /* 0x00000002243f8892 */ /* 0x000fe4000f84c03f */
[----:B------:R-:W-:Y:S02]  /*b2a0*/  @!UP0 ULOP3.LUT UR36, UR36, 0x1, URZ, 0xc0, !UPT ;  /* 0x0000000124248892 */ /* 0x000fe4000f8ec03f */
[----:B------:R-:W-:Y:S02]  /*b2b0*/  @!UP0 USEL UR5, URZ, 0x1, UP2 ;  /* 0x000000013f058887 */ /* 0x000fe40009000000 */
[----:B------:R-:W-:Y:S02]  /*b2c0*/  @!UP1 UIADD3 UR6, UR36, 0x1, URZ ;  /* 0x0000000124069890 */ /* 0x000fe4000fffe03f */
[----:B------:R-:W-:Y:S02]  /*b2d0*/  @!UP0 ULOP3.LUT UR37, UR37, UR5, URZ, 0x3c, !UPT ;  /* 0x0000000525258292 */ /* 0x000fe4000f8e3c3f */
[----:B------:R-:W-:-:S02]  /*b2e0*/  @!UP1 UISETP.GT.U32.AND UP2, UPT, UR6, 0x1, UPT ;  /* 0x000000010600988c */ /* 0x000fc4000bf44070 */
[----:B------:R-:W-:Y:S02]  /*b2f0*/  @!UP1 ULOP3.LUT UR36, UR36, 0x1, URZ, 0xc, !UPT ;  /* 0x0000000124249892 */ /* 0x000fe4000f8e0c3f */
[----:B------:R-:W-:-:S04]  /*b300*/  @!UP1 USEL UR5, URZ, 0x1, !UP2 ;  /* 0x000000013f059887 */ /* 0x000fc8000d000000 */
[----:B------:R-:W-:Y:S01]  /*b310*/  @!UP1 ULOP3.LUT UR37, UR37, UR5, URZ, 0x3c, !UPT ;  /* 0x0000000525259292 */ /* 0x000fe2000f8e3c3f */
[----:B-1----:R-:W-:Y:S11]  /*b320*/  @!P1 BRA `(.L_x_63) ;  /* 0x0000002c005c9947 */ /* 0x002ff60003800000 */
.L_x_129:
[----:B------:R-:W-:Y:S04]  /*b330*/  BSSY B0, `(.L_x_64) ;  /* 0x000001a000007945 */ /* 0x000fe80003800000 */
[----:B------:R-:W-:Y:S05]  /*b340*/  @P0 BRA `(.L_x_65) ;  /* 0x0000000000600947 */ /* 0x000fea0003800000 */
[----:B------:R-:W2:Y:S01]  /*b350*/  LDC R4, c[0x0][0xa10] ;  /* 0x00028400ff047b82 */ /* 0x000ea20000000800 */
[----:B-1----:R-:W-:Y:S01]  /*b360*/  LOP3.LUT R0, R2, 0x60, RZ, 0xc0, !PT ;  /* 0x0000006002007812 */ /* 0x002fe200078ec0ff */
[----:B------:R-:W-:Y:S01]  /*b370*/  ULDC UR4, c[0x0][0x288] ;  /* 0x0000a20000047ab9 */ /* 0x000fe20000000800 */
[----:B------:R-:W-:Y:S02]  /*b380*/  SHF.R.U32.HI R3, RZ, 0x2, R2 ;  /* 0x00000002ff037819 */ /* 0x000fe40000011602 */
[----:B------:R-:W-:Y:S02]  /*b390*/  SHF.R.U32.HI R0, RZ, 0x5, R0 ;  /* 0x00000005ff007819 */ /* 0x000fe40000011600 */
[----:B------:R-:W-:Y:S01]  /*b3a0*/  IADD3 R5, RZ, -UR50, RZ ;  /* 0x80000032ff057c10 */ /* 0x000fe2000fffe0ff */
[----:B------:R-:W1:Y:S01]  /*b3b0*/  LDC.64 R8, c[0x0][0x688] ;  /* 0x0001a200ff087b82 */ /* 0x000e620000000a00 */
[----:B------:R-:W-:Y:S01]  /*b3c0*/  LOP3.LUT R3, R3, 0x7, RZ, 0xc0, !PT ;  /* 0x0000000703037812 */ /* 0x000fe200078ec0ff */
[----:B------:R-:W-:-:S05]  /*b3d0*/  IMAD.SHL.U32 R0, R0, 0x10, RZ ;  /* 0x0000001000007824 */ /* 0x000fca00078e00ff */
[----:B------:R-:W-:Y:S01]  /*b3e0*/  LOP3.LUT R3, R0, 0xfffffff0, R3, 0xe2, !PT ;  /* 0xfffffff000037812 */ /* 0x000fe200078ee203 */
[----:B--2---:R-:W-:-:S04]  /*b3f0*/  IMAD R5, R4, R5, UR49 ;  /* 0x0000003104057e24 */ /* 0x004fc8000f8e0205 */
[----:B-1----:R-:W-:Y:S02]  /*b400*/  IMAD R0, R5, R8, UR42 ;  /* 0x0000002a05007e24 */ /* 0x002fe4000f8e0208 */
[----:B------:R-:W-:Y:S02]  /*b410*/  VIADD R5, R3, UR42 ;  /* 0x0000002a03057c36 */ /* 0x000fe40008000000 */
[----:B------:R-:W-:-:S03]  /*b420*/  IMAD R0, R9, UR44, R0 ;  /* 0x0000002c09007c24 */ /* 0x000fc6000f8e0200 */
[----:B------:R-:W-:Y:S02]  /*b430*/  IADD3 R4, R5, 0x8, RZ ;  /* 0x0000000805047810 */ /* 0x000fe40007ffe0ff */
[----:B------:R-:W-:Y:S02]  /*b440*/  IADD3 R3, P2, R3, R0, RZ ;  /* 0x0000000003037210 */ /* 0x000fe40007f5e0ff */
[----:B------:R-:W-:Y:S02]  /*b450*/  ISETP.GE.U32.AND P0, PT, R5, UR4, PT ;  /* 0x0000000405007c0c */ /* 0x000fe4000bf06070 */
[----:B------:R-:W-:Y:S01]  /*b460*/  ISETP.GE.U32.AND P1, PT, R4, UR4, PT ;  /* 0x0000000404007c0c */ /* 0x000fe2000bf26070 */
[----:B------:R-:W-:Y:S01]  /*b470*/  ULDC.64 UR4, c[0x0][0x680] ;  /* 0x0001a00000047ab9 */ /* 0x000fe20000000a00 */
[----:B------:R-:W-:Y:S02]  /*b480*/  LEA.HI.X.SX32 R0, R0, RZ, 0x1, P2 ;  /* 0x000000ff00007211 */ /* 0x000fe400010f0eff */
[----:B------:R-:W-:-:S04]  /*b490*/  LEA R4, P2, R3, UR4, 0x2 ;  /* 0x0000000403047c11 */ /* 0x000fc8000f8410ff */
[----:B------:R-:W-:-:S05]  /*b4a0*/  LEA.HI.X R5, R3, UR5, R0, 0x2, P2 ;  /* 0x0000000503057c11 */ /* 0x000fca00090f1400 */
[----:B------:R2:W-:Y:S04]  /*b4b0*/  @!P0 STG.E desc[UR56][R4.64], R11 ;  /* 0x0000000b04008986 */ /* 0x0005e8000c101938 */
[----:B------:R2:W-:Y:S02]  /*b4c0*/  @!P1 STG.E desc[UR56][R4.64+0x20], R7 ;  /* 0x0000200704009986 */ /* 0x0005e4000c101938 */
.L_x_65:
[----:B------:R-:W-:Y:S05]  /*b4d0*/  BSYNC B0 ;  /* 0x0000000000007941 */ /* 0x000fea0003800000 */
.L_x_64:
[----:B------:R-:W-:Y:S01]  /*b4e0*/  ULDC.64 UR4, c[0x0][0x730] ;  /* 0x0001cc0000047ab9 */ /* 0x000fe20000000a00 */
[-C--:B------:R-:W-:Y:S01]  /*b4f0*/  FMUL R106, R106, R10.reuse ;  /* 0x0000000a6a6a7220 */ /* 0x080fe20000400000 */
[----:B------:R-:W-:Y:S01]  /*b500*/  ISETP.NE.U32.AND P0, PT, RZ, UR4, PT ;  /* 0x00000004ff007c0c */ /* 0x000fe2000bf05070 */
[-C--:B------:R-:W-:Y:S01]  /*b510*/  FMUL R107, R107, R10.reuse ;  /* 0x0000000a6b6b7220 */ /* 0x080fe20000400000 */
[-C--:B------:R-:W-:Y:S01]  /*b520*/  FMUL R110, R110, R10.reuse ;  /* 0x0000000a6e6e7220 */ /* 0x080fe20000400000 */
[-C--:B------:R-:W-:Y:S01]  /*b530*/  FMUL R111, R111, R10.reuse ;  /* 0x0000000a6f6f7220 */ /* 0x080fe20000400000 */
[----:B------:R-:W-:Y:S01]  /*b540*/  ISETP.NE.AND.EX P0, PT, RZ, UR5, PT, P0 ;  /* 0x00000005ff007c0c */ /* 0x000fe2000bf05300 */
[-C--:B------:R-:W-:Y:S01]  /*b550*/  FMUL R98, R98, R10.reuse ;  /* 0x0000000a62627220 */ /* 0x080fe20000400000 */
[-C--:B------:R-:W-:Y:S01]  /*b560*/  FMUL R99, R99, R10.reuse ;  /* 0x0000000a63637220 */ /* 0x080fe20000400000 */
[-C--:B------:R-:W-:Y:S01]  /*b570*/  FMUL R102, R102, R10.reuse ;  /* 0x0000000a66667220 */ /* 0x080fe20000400000 */
[-C--:B------:R-:W-:Y:S01]  /*b580*/  FMUL R103, R103, R10.reuse ;  /* 0x0000000a67677220 */ /* 0x080fe20000400000 */
[-C--:B------:R-:W-:Y:S01]  /*b590*/  FMUL R29, R90, R10.reuse ;  /* 0x0000000a5a1d7220 */ /* 0x080fe20000400000 */
[-C--:B------:R-:W-:Y:S01]  /*b5a0*/  FMUL R28, R91, R10.reuse ;  /* 0x0000000a5b1c7220 */ /* 0x080fe20000400000 */
[-C--:B------:R-:W-:Y:S01]  /*b5b0*/  FMUL R33, R94, R10.reuse ;  /* 0x0000000a5e217220 */ /* 0x080fe20000400000 */
[----:B------:R-:W-:-:S05]  /*b5c0*/  FMUL R32, R95, R10 ;  /* 0x0000000a5f207220 */ /* 0x000fca0000400000 */
[----:B------:R-:W-:Y:S05]  /*b5d0*/  @P0 BRA `(.L_x_66) ;  /* 0x0000000000240947 */ /* 0x000fea0003800000 */
[----:B------:R-:W-:Y:S02]  /*b5e0*/  ULDC.64 UR4, c[0x0][0x728] ;  /* 0x0001ca0000047ab9 */ /* 0x000fe40000000a00 */
[----:B------:R-:W-:-:S04]  /*b5f0*/  ISETP.NE.U32.AND P0, PT, RZ, UR4, PT ;  /* 0x00000004ff007c0c */ /* 0x000fc8000bf05070 */
[----:B------:R-:W-:-:S13]  /*b600*/  ISETP.NE.AND.EX P0, PT, RZ, UR5, PT, P0 ;  /* 0x00000005ff007c0c */ /* 0x000fda000bf05300 */
[----:B------:R-:W-:Y:S05]  /*b610*/  @!P0 BRA `(.L_x_67) ;  /* 0x00000000000c8947 */ /* 0x000fea0003800000 */
[----:B--2---:R-:W2:Y:S02]  /*b620*/  LDC.64 R4, c[0x0][0x728] ;  /* 0x0001ca00ff047b82 */ /* 0x004ea40000000a00 */
[----:B--2---:R3:W5:Y:S01]  /*b630*/  LDG.E R16, desc[UR56][R4.64] ;  /* 0x0000003804107981 */ /* 0x004762000c1e1900 */
[----:B------:R-:W-:Y:S05]  /*b640*/  BRA `(.L_x_66) ;  /* 0x0000000000087947 */ /* 0x000fea0003800000 */
.L_x_67:
[----:B------:R-:W-:Y:S02]  /*b650*/  ULDC UR4, c[0x0][0x720] ;  /* 0x0001c80000047ab9 */ /* 0x000fe40000000800 */
[----:B------:R-:W-:-:S07]  /*b660*/  IMAD.U32 R16, RZ, RZ, UR4 ;  /* 0x00000004ff107e24 */ /* 0x000fce000f8e00ff */
.L_x_66:
[----:B-1----:R-:W-:-:S04]  /*b670*/  MOV R0, RZ ;  /* 0x000000ff00007202 */ /* 0x002fc80000000f00 */
[----:B------:R-:W-:-:S13]  /*b680*/  LOP3.LUT P0, RZ, R0, 0x9f, RZ, 0xc0, !PT ;  /* 0x0000009f00ff7812 */ /* 0x000fda000780c0ff */
[----:B------:R-:W-:Y:S05]  /*b690*/  @!P0 BRA `(.L_x_68) ;  /* 0x0000000000408947 */ /* 0x000fea0003800000 */
[----:B------:R-:W-:Y:S01]  /*b6a0*/  MOV R0, 0x0 ;  /* 0x0000000000007802 */ /* 0x000fe20000000f00 */
[----:B------:R-:W-:Y:S01]  /*b6b0*/  ULDC.64 UR4, c[0x4][0x70] ;  /* 0x01001c0000047ab9 */ /* 0x000fe20000000a00 */
[----:B------:R-:W-:Y:S01]  /*b6c0*/  ULDC.64 UR6, c[0x4][0x8] ;  /* 0x0100020000067ab9 */ /* 0x000fe20000000a00 */
[----:B--23--:R-:W-:Y:S01]  /*b6d0*/  IMAD.U32 R4, RZ, RZ, UR4 ;  /* 0x00000004ff047e24 */ /* 0x00cfe2000f8e00ff */
[----:B------:R1:W2:Y:S01]  /*b6e0*/  LDC.64 R14, c[0x4][R0] ;  /* 0x01000000000e7b82 */ /* 0x0002a20000000a00 */
[----:B------:R-:W-:Y:S01]  /*b6f0*/  MOV R5, UR5 ;  /* 0x0000000500057c02 */ /* 0x000fe20008000f00 */
[----:B------:R-:W-:Y:S01]  /*b700*/  ULDC.64 UR4, c[0x4][0x78] ;  /* 0x01001e0000047ab9 */ /* 0x000fe20000000a00 */
[----:B------:R-:W-:Y:S01]  /*b710*/  MOV R10, UR6 ;  /* 0x00000006000a7c02 */ /* 0x000fe20008000f00 */
[----:B------:R-:W-:Y:S01]  /*b720*/  IMAD.U32 R6, RZ, RZ, UR4 ;  /* 0x00000004ff067e24 */ /* 0x000fe2000f8e00ff */
[----:B------:R-:W-:Y:S01]  /*b730*/  MOV R12, 0x1 ;  /* 0x00000001000c7802 */ /* 0x000fe20000000f00 */
[----:B------:R-:W-:-:S02]  /*b740*/  IMAD.U32 R7, RZ, RZ, UR5 ;  /* 0x00000005ff077e24 */ /* 0x000fc4000f8e00ff */
[----:B------:R-:W-:Y:S02]  /*b750*/  IMAD.U32 R11, RZ, RZ, UR7 ;  /* 0x00000007ff0b7e24 */ /* 0x000fe4000f8e00ff */
[----:B------:R-:W-:Y:S02]  /*b760*/  IMAD.MOV.U32 R8, RZ, RZ, 0x70 ;  /* 0x00000070ff087424 */ /* 0x000fe400078e00ff */
[----:B-1----:R-:W-:-:S07]  /*b770*/  IMAD.MOV.U32 R13, RZ, RZ, RZ ;  /* 0x000000ffff0d7224 */ /* 0x002fce00078e00ff */
[----:B------:R-:W-:-:S07]  /*b780*/  LEPC R20, `(.L_x_68) ;  /* 0x000000001014794e */ /* 0x000fce0000000000 */
[----:B--2--5:R-:W-:Y:S05]  /*b790*/  CALL.ABS.NOINC R14 ;  /* 0x000000000e007343 */ /* 0x024fea0003c00000 */
.L_x_68:
[----:B------:R-:W-:Y:S01]  /*b7a0*/  MOV R3, UR52 ;  /* 0x0000003400037c02 */ /* 0x000fe20008000f00 */
[----:B------:R-:W-:-:S04]  /*b7b0*/  IMAD.U32 R24, RZ, RZ, UR45 ;  /* 0x0000002dff187e24 */ /* 0x000fc8000f8e00ff */
[----:B------:R-:W-:-:S04]  /*b7c0*/  IMAD R24, R3, 0x1100, R24 ;  /* 0x0000110003187824 */ /* 0x000fc800078e0218 */
[----:B------:R-:W-:-:S05]  /*b7d0*/  VIADD R25, R24, 0x10f00 ;  /* 0x00010f0018197836 */ /* 0x000fca0000000000 */
        /* <DEDUP_REMOVED lines=9> */
[----:B------:R-:W-:Y:S01]  /*b870*/  IMAD.U32 R6, RZ, RZ, UR6 ;  /* 0x00000006ff067e24 */ /* 0x000fe2000f8e00ff */
[----:B------:R-:W-:Y:S01]  /*b880*/  MOV R10, UR4 ;  /* 0x00000004000a7c02 */ /* 0x000fe20008000f00 */
[----:B------:R-:W-:Y:S01]  /*b890*/  IMAD.U32 R7, RZ, RZ, UR7 ;  /* 0x00000007ff077e24 */ /* 0x000fe2000f8e00ff */
[----:B------:R-:W-:Y:S01]  /*b8a0*/  MOV R12, 0x1 ;  /* 0x00000001000c7802 */ /* 0x000fe20000000f00 */
[----:B------:R-:W-:-:S02]  /*b8b0*/  IMAD.U32 R11, RZ, RZ, UR5 ;  /* 0x00000005ff0b7e24 */ /* 0x000fc4000f8e00ff */
[----:B------:R-:W-:Y:S02]  /*b8c0*/  IMAD.MOV.U32 R8, RZ, RZ, 0x70 ;  /* 0x00000070ff087424 */ /* 0x000fe400078e00ff */
[----:B-1----:R-:W-:-:S07]  /*b8d0*/  IMAD.MOV.U32 R13, RZ, RZ, RZ ;  /* 0x000000ffff0d7224 */ /* 0x002fce00078e00ff */
[----:B------:R-:W-:-:S07]  /*b8e0*/  LEPC R20, `(.L_x_69) ;  /* 0x000000001014794e */ /* 0x000fce0000000000 */
[----:B--2--5:R-:W-:Y:S05]  /*b8f0*/  CALL.ABS.NOINC R14 ;  /* 0x000000000e007343 */ /* 0x024fea0003c00000 */
.L_x_69:
[C---:B------:R-:W-:Y:S01]  /*b900*/  SHF.L.U32 R0, R2.reuse, 0x3, RZ ;  /* 0x0000000302007819 */ /* 0x040fe200000006ff */
[----:B------:R-:W-:Y:S01]  /*b910*/  IMAD.SHL.U32 R3, R2, 0x10, RZ ;  /* 0x0000001002037824 */ /* 0x000fe200078e00ff */
[----:B------:R-:W-:Y:S01]  /*b920*/  ULDC.64 UR4, c[0x0][0x730] ;  /* 0x0001cc0000047ab9 */ /* 0x000fe20000000a00 */
[----:B--23--:R-:W-:Y:S02]  /*b930*/  SHF.R.U32.HI R5, RZ, 0x1, R2 ;  /* 0x00000001ff057819 */ /* 0x00cfe40000011602 */
[----:B------:R-:W-:Y:S02]  /*b940*/  LOP3.LUT R0, R0, 0x300, RZ, 0xc0, !PT ;  /* 0x0000030000007812 */ /* 0x000fe400078ec0ff */
[----:B------:R-:W-:Y:S01]  /*b950*/  ISETP.NE.U32.AND P0, PT, RZ, UR4, PT ;  /* 0x00000004ff007c0c */ /* 0x000fe2000bf05070 */
[----:B------:R-:W-:Y:S01]  /*b960*/  ULDC UR4, c[0x0][0x720] ;  /* 0x0001c80000047ab9 */ /* 0x000fe20000000800 */
[----:B------:R-:W-:Y:S01]  /*b970*/  LOP3.LUT R4, R3, 0x40, RZ, 0xc0, !PT ;  /* 0x0000004003047812 */ /* 0x000fe200078ec0ff */
[----:B------:R-:W-:Y:S01]  /*b980*/  IMAD R23, R23, 0x10, R0 ;  /* 0x0000001017177824 */ /* 0x000fe200078e0200 */
[----:B------:R-:W-:-:S02]  /*b990*/  LOP3.LUT R0, R2, 0x7f, RZ, 0xc0, !PT ;  /* 0x0000007f02007812 */ /* 0x000fc400078ec0ff */
[----:B------:R-:W-:Y:S02]  /*b9a0*/  ISETP.NE.AND.EX P0, PT, RZ, UR5, PT, P0 ;  /* 0x00000005ff007c0c */ /* 0x000fe4000bf05300 */
[----:B------:R-:W-:Y:S02]  /*b9b0*/  IADD3 R0, R0, 0x1f, RZ ;  /* 0x0000001f00007810 */ /* 0x000fe40007ffe0ff */
[----:B------:R-:W-:Y:S01]  /*b9c0*/  LOP3.LUT R4, R4, 0x8, R5, 0xf8, !PT ;  /* 0x0000000804047812 */ /* 0x000fe200078ef805 */
[----:B------:R-:W-:Y:S01]  /*b9d0*/  IMAD.SHL.U32 R5, R2, 0x2, RZ ;  /* 0x0000000202057824 */ /* 0x000fe200078e00ff */
[----:B-----5:R-:W-:Y:S02]  /*b9e0*/  FSEL R34, R16, UR4, !P0 ;  /* 0x0000000410227c08 */ /* 0x020fe4000c000000 */
[----:B------:R-:W-:Y:S02]  /*b9f0*/  ISETP.GT.U32.AND P0, PT, R0, 0x3e, PT ;  /* 0x0000003e0000780c */ /* 0x000fe40003f04070 */
[----:B------:R-:W-:Y:S01]  /*ba00*/  LOP3.LUT R5, R4, 0x8, R5, 0x78, !PT ;  /* 0x0000000804057812 */ /* 0x000fe200078e7805 */
[-C--:B------:R-:W-:Y:S01]  /*ba10*/  FMUL R0, R104, R34.reuse ;  /* 0x0000002268007220 */ /* 0x080fe20000400000 */
[----:B------:R-:W-:Y:S01]  /*ba20*/  LOP3.LUT R4, R3, 0x80, RZ, 0xc0, !PT ;  /* 0x0000008003047812 */ /* 0x000fe200078ec0ff */
[-C--:B------:R-:W-:Y:S01]  /*ba30*/  FMUL R3, R105, R34.reuse ;  /* 0x0000002269037220 */ /* 0x080fe20000400000 */
[-C--:B------:R-:W-:Y:S01]  /*ba40*/  FMUL R6, R108, R34.reuse ;  /* 0x000000226c067220 */ /* 0x080fe20000400000 */
[-C--:B------:R-:W-:Y:S01]  /*ba50*/  FMUL R7, R109, R34.reuse ;  /* 0x000000226d077220 */ /* 0x080fe20000400000 */
[----:B------:R-:W-:Y:S01]  /*ba60*/  IADD3 R23, R5, R23, R4 ;  /* 0x0000001705177210 */ /* 0x000fe20007ffe004 */
[-C--:B------:R-:W-:Y:S01]  /*ba70*/  FMUL R4, R106, R34.reuse ;  /* 0x000000226a047220 */ /* 0x080fe20000400000 */
[-C--:B------:R-:W-:Y:S01]  /*ba80*/  FMUL R5, R107, R34.reuse ;  /* 0x000000226b057220 */ /* 0x080fe20000400000 */
[-C--:B------:R-:W-:Y:S01]  /*ba90*/  FMUL R8, R110, R34.reuse ;  /* 0x000000226e087220 */ /* 0x080fe20000400000 */
[----:B------:R-:W-:Y:S01]  /*baa0*/  FMUL R9, R111, R34 ;  /* 0x000000226f097220 */ /* 0x000fe20000400000 */
[----:B------:R-:W-:-:S02]  /*bab0*/  IMAD R25, R23, 0x2, R25 ;  /* 0x0000000217197824 */ /* 0x000fc400078e0219 */
        /* <DEDUP_REMOVED lines=17> */
[----:B------:R-:W-:Y:S01]  /*bbd0*/  IMAD R23, R23, 0x2, R24 ;  /* 0x0000000217177824 */ /* 0x000fe200078e0218 */
[----:B------:R-:W-:-:S02]  /*bbe0*/  F2FP.F16.F32.PACK_AB R37, R5, R4 ;  /* 0x000000040525723e */ /* 0x000fc400000000ff */
[----:B------:R-:W-:Y:S02]  /*bbf0*/  F2FP.F16.F32.PACK_AB R38, R7, R6 ;  /* 0x000000060726723e */ /* 0x000fe400000000ff */
[----:B------:R-:W-:Y:S01]  /*bc00*/  F2FP.F16.F32.PACK_AB R39, R9, R8 ;  /* 0x000000080927723e */ /* 0x000fe200000000ff */
[----:B------:R-:W-:Y:S06]  /*bc10*/  @P0 BRA `(.L_x_70) ;  /* 0x0000000000040947 */ /* 0x000fec0003800000 */
[----:B------:R-:W-:-:S04]  /*bc20*/  DEPBAR.LE SB0, 0x1 ;  /* 0x000080400000791a */ /* 0x000fc80000000000 */
.L_x_70:
[----:B------:R-:W-:Y:S05]  /*bc30*/  WARPSYNC.ALL ;  /* 0x0000000000007948 */ /* 0x000fea0003800000 */
[----:B------:R-:W-:Y:S01]  /*bc40*/  BAR.SYNC.DEFER_BLOCKING 0x1, 0x80 ;  /* 0x0042000000007b1d */ /* 0x000fe20000010000 */
[----:B------:R-:W-:Y:S02]  /*bc50*/  F2FP.F16.F32.PACK_AB R4, R10, R11 ;  /* 0x0000000b0a04723e */ /* 0x000fe400000000ff */
[----:B------:R-:W-:Y:S02]  /*bc60*/  F2FP.F16.F32.PACK_AB R5, R12, R13 ;  /* 0x0000000d0c05723e */ /* 0x000fe400000000ff */
[----:B------:R-:W-:Y:S01]  /*bc70*/  F2FP.F16.F32.PACK_AB R6, R14, R15 ;  /* 0x0000000f0e06723e */ /* 0x000fe200000000ff */
[----:B------:R-:W-:Y:S01]  /*bc80*/  BSSY B0, `(.L_x_71) ;  /* 0x0000016000007945 */ /* 0x000fe20003800000 */
[----:B------:R-:W-:Y:S01]  /*bc90*/  F2FP.F16.F32.PACK_AB R7, R20, R21 ;  /* 0x000000151407723e */ /* 0x000fe200000000ff */
[----:B------:R1:W-:Y:S01]  /*bca0*/  STSM.16.M88.4 [R23+0x10f00], R36 ;  /* 0x010f002417007844 */ /* 0x0003e20000000200 */
[----:B------:R-:W-:Y:S01]  /*bcb0*/  @!PT LDS RZ, [RZ] ;  /* 0x00000000fffff984 */ /* 0x000fe20000000800 */
[----:B------:R-:W-:Y:S01]  /*bcc0*/  @!PT LDS RZ, [RZ] ;  /* 0x00000000fffff984 */ /* 0x000fe20000000800 */
[----:B------:R-:W-:Y:S01]  /*bcd0*/  @!PT LDS RZ, [RZ] ;  /* 0x00000000fffff984 */ /* 0x000fe20000000800 */
[----:B------:R-:W-:Y:S01]  /*bce0*/  @!PT LDS RZ, [RZ] ;  /* 0x00000000fffff984 */ /* 0x000fe20000000800 */
[----:B------:R2:W-:Y:S06]  /*bcf0*/  MEMBAR.ALL.CTA ;  /* 0x0000000000007992 */ /* 0x0005ec0000008000 */
[----:B--2---:R-:W2:Y:S02]  /*bd00*/  FENCE.VIEW.ASYNC.S ;  /* 0x00000000000073c6 */ /* 0x004ea40000000000 */
[----:B--2---:R-:W-:Y:S06]  /*bd10*/  BAR.SYNC.DEFER_BLOCKING 0x1, 0x80 ;  /* 0x0042000000007b1d */ /* 0x004fec0000010000 */
[----:B------:R-:W-:Y:S05]  /*bd20*/  @P0 BRA `(.L_x_72) ;  /* 0x00000000002c0947 */ /* 0x000fea0003800000 */
[----:B------:R-:W-:Y:S01]  /*bd30*/  R2UR UR40, R24 ;  /* 0x00000000182872ca */ /* 0x000fe200000e0000 */
[----:B------:R-:W-:Y:S02]  /*bd40*/  UIADD3 UR43, -UR50, URZ, URZ ;  /* 0x0000003f322b7290 */ /* 0x000fe4000fffe13f */
[----:B------:R-:W-:Y:S01]  /*bd50*/  UIADD3 UR6, UP0, UR54, 0x670, URZ ;  /* 0x0000067036067890 */ /* 0x000fe2000ff1e03f */
[----:B------:R-:W-:Y:S01]  /*bd60*/  ULDC UR4, c[0x0][0xa10] ;  /* 0x0002840000047ab9 */ /* 0x000fe20000000800 */
[----:B------:R-:W-:Y:S01]  /*bd70*/  UMOV UR41, URZ ;  /* 0x0000003f00297c82 */ /* 0x000fe20008000000 */
[----:B------:R-:W-:Y:S02]  /*bd80*/  UIMAD UR43, UR4, UR43, UR49 ;  /* 0x0000002b042b72a4 */ /* 0x000fe4000f8e0231 */
[----:B------:R-:W-:-:S05]  /*bd90*/  UIADD3.X UR7, URZ, UR55, URZ, UP0, !UPT ;  /* 0x000000373f077290 */ /* 0x000fca00087fe43f */
[----:B------:R-:W-:-:S09]  /*bda0*/  UIADD3 UR40, UR40, 0x10f00, URZ ;  /* 0x00010f0028287890 */ /* 0x000fd2000fffe03f */
[----:B------:R2:W-:Y:S01]  /*bdb0*/  UTMASTG.4D [UR40], [UR6] ;  /* 0x00000028060073b5 */ /* 0x0005e20008018000 */
[----:B------:R0:W-:Y:S01]  /*bdc0*/  UTMACMDFLUSH ;  /* 0x00000000000079b7 */ /* 0x0001e20000000000 */
[----:B--2---:R-:W-:-:S04]  /*bdd0*/  DEPBAR.LE SB0, 0x1 ;  /* 0x000080400000791a */ /* 0x004fc80000000000 */
.L_x_72:
[----:B------:R-:W-:Y:S05]  /*bde0*/  BSYNC B0 ;  /* 0x0000000000007941 */ /* 0x000fea0003800000 */
.L_x_71:
        /* <DEDUP_REMOVED lines=12> */
[----:B---3--:R-:W3:Y:S02]  /*beb0*/  FENCE.VIEW.ASYNC.S ;  /* 0x00000000000073c6 */ /* 0x008ee40000000000 */
[----:B---3--:R-:W-:Y:S06]  /*bec0*/  BAR.SYNC.DEFER_BLOCKING 0x1, 0x80 ;  /* 0x0042000000007b1d */ /* 0x008fec0000010000 */
[----:B------:R-:W-:Y:S05]  /*bed0*/  @P0 BRA `(.L_x_74) ;  /* 0x00000000002c0947 */ /* 0x000fea0003800000 */
[----:B------:R-:W-:Y:S01]  /*bee0*/  R2UR UR40, R24 ;  /* 0x00000000182872ca */ /* 0x000fe200000e0000 */
[----:B------:R-:W-:Y:S02]  /*bef0*/  UIADD3 UR43, -UR50, URZ, URZ ;  /* 0x0000003f322b7290 */ /* 0x000fe4000fffe13f */
[----:B------:R-:W-:Y:S01]  /*bf00*/  UIADD3 UR6, UP0, UR54, 0x670, URZ ;  /* 0x0000067036067890 */ /* 0x000fe2000ff1e03f */
[----:B------:R-:W-:Y:S01]  /*bf10*/  ULDC UR4, c[0x0][0xa10] ;  /* 0x0002840000047ab9 */ /* 0x000fe20000000800 */
[----:B------:R-:W-:Y:S01]  /*bf20*/  UMOV UR41, 0x10 ;  /* 0x0000001000297882 */ /* 0x000fe20000000000 */
[----:B------:R-:W-:Y:S02]  /*bf30*/  UIMAD UR43, UR4, UR43, UR49 ;  /* 0x0000002b042b72a4 */ /* 0x000fe4000f8e0231 */
[----:B------:R-:W-:-:S05]  /*bf40*/  UIADD3.X UR7, URZ, UR55, URZ, UP0, !UPT ;  /* 0x000000373f077290 */ /* 0x000fca00087fe43f */
[----:B------:R-:W-:-:S09]  /*bf50*/  UIADD3 UR40, UR40, 0x11700, URZ ;  /* 0x0001170028287890 */ /* 0x000fd2000fffe03f */
[----:B------:R3:W-:Y:S01]  /*bf60*/  UTMASTG.4D [UR40], [UR6] ;  /* 0x00000028060073b5 */ /* 0x0007e20008018000 */
[----:B------:R0:W-:Y:S01]  /*bf70*/  UTMACMDFLUSH ;  /* 0x00000000000079b7 */ /* 0x0001e20000000000 */
[----:B---3--:R-:W-:-:S04]  /*bf80*/  DEPBAR.LE SB0, 0x1 ;  /* 0x000080400000791a */ /* 0x008fc80000000000 */
.L_x_74:
[----:B------:R-:W-:Y:S05]  /*bf90*/  BSYNC B0 ;  /* 0x0000000000007941 */ /* 0x000fea0003800000 */
.L_x_73:
[----:B------:R-:W-:Y:S06]  /*bfa0*/  BAR.SYNC.DEFER_BLOCKING 0x1, 0x80 ;  /* 0x0042000000007b1d */ /* 0x000fec0000010000 */
[----:B------:R-:W-:Y:S01]  /*bfb0*/  BSSY B0, `(.L_x_75) ;  /* 0x0000016000007945 */ /* 0x000fe20003800000 */
[----:B------:R3:W-:Y:S01]  /*bfc0*/  STSM.16.M88.4 [R25], R8 ;  /* 0x0000000819007844 */ /* 0x0007e20000000200 */
[----:B------:R-:W-:Y:S01]  /*bfd0*/  @!PT LDS RZ, [RZ] ;  /* 0x00000000fffff984 */ /* 0x000fe20000000800 */
[----:B------:R-:W-:Y:S01]  /*bfe0*/  @!PT LDS RZ, [RZ] ;  /* 0x00000000fffff984 */ /* 0x000fe20000000800 */
[----:B------:R-:W-:Y:S01]  /*bff0*/  @!PT LDS RZ, [RZ] ;  /* 0x00000000fffff984 */ /* 0x000fe20000000800 */
[----:B------:R-:W-:Y:S01]  /*c000*/  @!PT LDS RZ, [RZ] ;  /* 0x00000000fffff984 */ /* 0x000fe20000000800 */
[----:B------:R4:W-:Y:S06]  /*c010*/  MEMBAR.ALL.CTA ;  /* 0x0000000000007992 */ /* 0x0009ec0000008000 */
[----:B----4-:R-:W4:Y:S02]  /*c020*/  FENCE.VIEW.ASYNC.S ;  /* 0x00000000000073c6 */ /* 0x010f240000000000 */
[----:B----4-:R-:W-:Y:S06]  /*c030*/  BAR.SYNC.DEFER_BLOCKING 0x1, 0x80 ;  /* 0x0042000000007b1d */ /* 0x010fec0000010000 */
[----:B------:R-:W-:Y:S05]  /*c040*/  @P0 BRA `(.L_x_76) ;  /* 0x0000000000300947 */ /* 0x000fea0003800000 */
[----:B------:R-:W-:Y:S01]  /*c050*/  R2UR UR8, R24 ;  /* 0x00000000180872ca */ /* 0x000fe200000e0000 */
[----:B------:R-:W-:Y:S02]  /*c060*/  UIADD3 UR11, -UR50, URZ, URZ ;  /* 0x0000003f320b7290 */ /* 0x000fe4000fffe13f */
[----:B------:R-:W-:Y:S01]  /*c070*/  UIADD3 UR6, UP0, UR54, 0x670, URZ ;  /* 0x0000067036067890 */ /* 0x000fe2000ff1e03f */
[----:B------:R-:W-:Y:S01]  /*c080*/  ULDC UR4, c[0x0][0xa10] ;  /* 0x0002840000047ab9 */ /* 0x000fe20000000800 */
[----:B------:R-:W-:Y:S01]  /*c090*/  UMOV UR9, 0x20 ;  /* 0x0000002000097882 */ /* 0x000fe20000000000 */
[----:B------:R-:W-:Y:S02]  /*c0a0*/  UIMAD UR11, UR4, UR11, UR49 ;  /* 0x0000000b040b72a4 */ /* 0x000fe4000f8e0231 */
[----:B------:R-:W-:Y:S01]  /*c0b0*/  UIADD3.X UR7, URZ, UR55, URZ, UP0, !UPT ;  /* 0x000000373f077290 */ /* 0x000fe200087fe43f */
[----:B------:R-:W-:Y:S01]  /*c0c0*/  UMOV UR10, UR42 ;  /* 0x0000002a000a7c82 */ /* 0x000fe20008000000 */
[----:B------:R-:W-:-:S03]  /*c0d0*/  UMOV UR12, UR44 ;  /* 0x0000002c000c7c82 */ /* 0x000fc60008000000 */
[----:B------:R-:W-:-:S09]  /*c0e0*/  UIADD3 UR8, UR8, 0x10f00, URZ ;  /* 0x00010f0008087890 */ /* 0x000fd2000fffe03f */
[----:B------:R4:W-:Y:S02]  /*c0f0*/  UTMASTG.4D [UR8], [UR6] ;  /* 0x00000008060073b5 */ /* 0x0009e40008018000 */
[----:B----4-:R0:W-:Y:S02]  /*c100*/  UTMACMDFLUSH ;  /* 0x00000000000079b7 */ /* 0x0101e40000000000 */
.L_x_76:
[----:B------:R-:W-:Y:S05]  /*c110*/  BSYNC B0 ;  /* 0x0000000000007941 */ /* 0x000fea0003800000 */
.L_x_75:
[----:B------:R-:W-:Y:S01]  /*c120*/  ULEA UR4, UR52, 0xfffffff8, 0x3 ;  /* 0xfffffff834047891 */ /* 0x000fe2000f8e183f */
[----:B------:R-:W-:-:S04]  /*c130*/  DEPBAR.LE SB0, 0x0 ;  /* 0x000080000000791a */ /* 0x000fc80000000000 */
[----:B------:R-:W-:Y:S01]  /*c140*/  ULOP3.LUT UR4, UR4, 0x8, URZ, 0xc0, !UPT ;  /* 0x0000000804047892 */ /* 0x000fe2000f8ec03f */
[----:B------:R-:W-:-:S03]  /*c150*/  LOP3.LUT R19, R19, 0x1, RZ, 0x3c, !PT ;  /* 0x0000000113137812 */ /* 0x000fc600078e3cff */
[----:B------:R-:W-:-:S06]  /*c160*/  ULOP3.LUT UR4, UR4, 0x18, URZ, 0x3c, !UPT ;  /* 0x0000001804047892 */ /* 0x000fcc000f8e3c3f */
[----:B------:R-:W-:Y:S01]  /*c170*/  MOV R0, UR4 ;  /* 0x0000000400007c02 */ /* 0x000fe20008000f00 */
[----:B------:R-:W-:Y:S02]  /*c180*/  ULDC UR4, c[0x0][0xc] ;  /* 0x0000030000047ab9 */ /* 0x000fe40000000800 */
[----:B------:R-:W-:Y:S01]  /*c190*/  VIADD R17, R17, UR4 ;  /* 0x0000000411117c36 */ /* 0x000fe20008000000 */
[----:B------:R-:W-:Y:S01]  /*c1a0*/  ULDC UR4, c[0x0][0xa00] ;  /* 0x0002800000047ab9 */ /* 0x000fe20000000800 */
[----:B------:R4:W-:Y:S03]  /*c1b0*/  SYNCS.ARRIVE.TRANS64.A1T0 RZ, [R0+UR45+0x14290], RZ ;  /* 0x014290ff00ff79a7 */ /* 0x0009e6000810002d */
[----:B------:R-:W-:-:S13]  /*c1c0*/  ISETP.GE.AND P0, PT, R17, UR4, PT ;  /* 0x0000000411007c0c */ /* 0x000fda000bf06270 */
[----:B----4-:R-:W-:Y:S05]  /*c1d0*/  @!P0 BRA `(.L_x_77) ;  /* 0xffffff4800e08947 */ /* 0x010fea000383ffff */
[----:B------:R-:W-:Y:S05]  /*c1e0*/  EXIT ;  /* 0x000000000000794d */ /* 0x000fea0003800000 */
.L_x_6:
[----:B------:R-:W-:-:S08]  /*c1f0*/  NOP ;  /* 0x0000000000007918 */ /* 0x000fd00000000000 */
[----:B------:R-:W2:-:S00]  /*c200*/  USETMAXREG.DEALLOC.CTAPOOL 0x18 ;  /* 0x00000018000079c8 */ /* 0x000e8000080e0500 */
[----:B------:R-:W-:-:S13]  /*c210*/  PLOP3.LUT P3, PT, PT, PT, UP0, 0x80, 0x0 ;  /* 0x000000000000781c */ /* 0x000fda0003f6f008 */
[----:B--2---:R-:W-:Y:S05]  /*c220*/  @!P3 BRA `(.L_x_78) ;  /* 0x00000008008cb947 */ /* 0x004fea0003800000 */
[----:B------:R-:W-:-:S13]  /*c230*/  PLOP3.LUT P2, PT, PT, PT, UP1, 0x80, 0x0 ;  /* 0x000000000000781c */ /* 0x000fda0003f4f018 */
[----:B-1----:R-:W-:Y:S05]  /*c240*/  @P2 EXIT ;  /* 0x000000000000294d */ /* 0x002fea0003800000 */
[----:B------:R-:W-:Y:S02]  /*c250*/  ULDC UR4, c[0x0][0xa00] ;  /* 0x0002800000047ab9 */ /* 0x000fe40000000800 */
[----:B------:R-:W-:-:S13]  /*c260*/  ISETP.GE.AND P2, PT, R17, UR4, PT ;  /* 0x0000000411007c0c */ /* 0x000fda000bf46270 */
[----:B------:R-:W-:Y:S05]  /*c270*/  @P2 EXIT ;  /* 0x000000000000294d */ /* 0x000fea0003800000 */
[----:B------:R-:W-:Y:S01]  /*c280*/  LOP3.LUT P2, RZ, R2, 0x1f, RZ, 0xc0, !PT ;  /* 0x0000001f02ff7812 */ /* 0x000fe2000784c0ff */
[----:B------:R-:W-:Y:S01]  /*c290*/  BSSY B0, `(.L_x_79) ;  /* 0x000009b000007945 */ /* 0x000fe20003800000 */
[----:B------:R-:W-:Y:S01]  /*c2a0*/  IMAD.MOV.U32 R4, RZ, RZ, 0x1 ;  /* 0x00000001ff047424 */ /* 0x000fe200078e00ff */
[----:B------:R-:W-:Y:S01]  /*c2b0*/  MOV R0, RZ ;  /* 0x000000ff00007202 */ /* 0x000fe20000000f00 */
[----:B------:R-:W-:Y:S01]  /*c2c0*/  IMAD.MOV.U32 R5, RZ, RZ, 0x1 ;  /* 0x00000001ff057424 */ /* 0x000fe200078e00ff */
[----:B------:R-:W-:Y:S01]  /*c2d0*/  PLOP3.LUT P0, PT, P2, P0, PT, 0x2a, 0x0 ;  /* 0x000000000000781c */ /* 0x000fe20001700572 */
[----:B------:R-:W-:Y:S01]  /*c2e0*/  ULOP3.LUT UR17, UR38, 0x2, URZ, 0xfc, !UPT ;  /* 0x0000000226117892 */ /* 0x000fe2000f8efc3f */
[----:B------:R-:W-:Y:S01]  /*c2f0*/  ULDC UR20, c[0x0][0xc] ;  /* 0x0000030000147ab9 */ /* 0x000fe20000000800 */
[----:B------:R-:W-:Y:S01]  /*c300*/  ULDC.64 UR18, c[0x0][0x198] ;  /* 0x0000660000127ab9 */ /* 0x000fe20000000a00 */
[----:B------:R-:W-:-:S09]  /*c310*/  ULDC UR21, c[0x0][0xa00] ;  /* 0x0002800000157ab9 */ /* 0x000fd20000000800 */
.L_x_94:
[----:B------:R-:W1:Y:S01]  /*c320*/  LDC R6, c[0x0][0xa04] ;  /* 0x00028100ff067b82 */ /* 0x000e620000000800 */
[----:B------:R-:W-:Y:S01]  /*c330*/  IMAD.MOV.U32 R7, RZ, RZ, R17 ;  /* 0x000000ffff077224 */ /* 0x000fe200078e0011 */
[----:B------:R-:W-:-:S06]  /*c340*/  UMOV UR4, 0xffffffff ;  /* 0xffffffff00047882 */ /* 0x000fcc0000000000 */
[----:B------:R-:W2:Y:S08]  /*c350*/  LDC R10, c[0x0][0xa10] ;  /* 0x00028400ff0a7b82 */ /* 0x000eb00000000800 */
[----:B------:R-:W3:Y:S01]  /*c360*/  LDC R13, c[0x0][0xa1c] ;  /* 0x00028700ff0d7b82 */ /* 0x000ee20000000800 */
[----:B-1----:R-:W-:Y:S02]  /*c370*/  ISETP.NE.AND P2, PT, R6, 0x1, PT ;  /* 0x000000010600780c */ /* 0x002fe40003f45270 */
[----:B--2---:R-:W-:-:S11]  /*c380*/  ISETP.NE.AND P3, PT, R10, 0x1, PT ;  /* 0x000000010a00780c */ /* 0x004fd60003f65270 */
[----:B------:R-:W1:Y:S01]  /*c390*/  @P2 LDC.64 R8, c[0x0][0xa08] ;  /* 0x00028200ff082b82 */ /* 0x000e620000000a00 */
[----:B---3--:R-:W-:-:S07]  /*c3a0*/  ISETP.NE.AND P4, PT, R13, 0x1, PT ;  /* 0x000000010d00780c */ /* 0x008fce0003f85270 */
[----:B------:R-:W2:Y:S08]  /*c3b0*/  @P3 LDC R12, c[0x0][0xa14] ;  /* 0x00028500ff0c3b82 */ /* 0x000eb00000000800 */
[----:B------:R-:W3:Y:S08]  /*c3c0*/  @P3 LDC R11, c[0x0][0xa18] ;  /* 0x00028600ff0b3b82 */ /* 0x000ef00000000800 */
[----:B------:R-:W4:Y:S01]  /*c3d0*/  @P4 LDC.64 R2, c[0x0][0xa20] ;  /* 0x00028800ff024b82 */ /* 0x000f220000000a00 */
[----:B-1----:R-:W-:-:S05]  /*c3e0*/  @P2 IMAD.HI.U32 R8, R17, R8, RZ ;  /* 0x0000000811082227 */ /* 0x002fca00078e00ff */
[----:B------:R-:W-:-:S04]  /*c3f0*/  @P2 SHF.R.U32.HI R7, RZ, R9, R8 ;  /* 0x00000009ff072219 */ /* 0x000fc80000011608 */
[----:B------:R-:W-:Y:S01]  /*c400*/  MOV R9, R7 ;  /* 0x0000000700097202 */ /* 0x000fe20000000f00 */
[----:B--2---:R-:W-:-:S05]  /*c410*/  @P3 IMAD.HI.U32 R8, R7, R12, RZ ;  /* 0x0000000c07083227 */ /* 0x004fca00078e00ff */
[----:B---3--:R-:W-:-:S05]  /*c420*/  @P3 SHF.R.U32.HI R9, RZ, R11, R8 ;  /* 0x0000000bff093219 */ /* 0x008fca0000011608 */
[----:B----4-:R-:W-:-:S04]  /*c430*/  @P4 IMAD.HI.U32 R8, R9, R2, RZ ;  /* 0x0000000209084227 */ /* 0x010fc800078e00ff */
[----:B------:R-:W-:Y:S01]  /*c440*/  IMAD.MOV.U32 R2, RZ, RZ, R9 ;  /* 0x000000ffff027224 */ /* 0x000fe200078e0009 */
[----:B------:R-:W-:Y:S02]  /*c450*/  @P4 SHF.R.U32.HI R2, RZ, R3, R8 ;  /* 0x00000003ff024219 */ /* 0x000fe40000011608 */
[----:B------:R-:W-:-:S03]  /*c460*/  IADD3 R3, -R9, RZ, RZ ;  /* 0x000000ff09037210 */ /* 0x000fc60007ffe1ff */
[----:B------:R-:W-:Y:S02]  /*c470*/  IMAD.MOV R2, RZ, RZ, -R2 ;  /* 0x000000ffff027224 */ /* 0x000fe400078e0a02 */
[----:B------:R-:W-:Y:S02]  /*c480*/  IMAD R10, R10, R3, R7 ;  /* 0x000000030a0a7224 */ /* 0x000fe400078e0207 */
[----:B------:R-:W-:Y:S01]  /*c490*/  IMAD R2, R13, R2, R9 ;  /* 0x000000020d027224 */ /* 0x000fe200078e0209 */
[----:B------:R-:W-:Y:S06]  /*c4a0*/  BRA.DIV UR4, `(.L_x_80) ;  /* 0x0000001e04147947 */ /* 0x000fec000b800000 */
[----:B------:R-:W-:-:S13]  /*c4b0*/  ELECT P6, URZ, PT ;  /* 0x00000000003f782f */ /* 0x000fda00038c0000 */
.L_x_132:
[----:B------:R-:W-:Y:S01]  /*c4c0*/  IMAD.MOV R3, RZ, RZ, -R7 ;  /* 0x000000ffff037224 */ /* 0x000fe200078e0a07 */
[----:B------:R-:W-:Y:S03]  /*c4d0*/  BSSY B1, `(.L_x_81) ;  /* 0x0000034000017945 */ /* 0x000fe60003800000 */
[----:B------:R-:W-:Y:S01]  /*c4e0*/  IMAD R3, R6, R3, R17 ;  /* 0x0000000306037224 */ /* 0x000fe200078e0211 */
[----:B------:R-:W-:-:S03]  /*c4f0*/  MOV R6, RZ ;  /* 0x000000ff00067202 */ /* 0x000fc60000000f00 */
[----:B------:R-:W-:Y:S01]  /*c500*/  IMAD.SHL.U32 R3, R3, 0x80, RZ ;  /* 0x0000008003037824 */ /* 0x000fe200078e00ff */
[----:B------:R-:W-:Y:S06]  /*c510*/  @!P6 BRA `(.L_x_82) ;  /* 0x0000000000bce947 */ /* 0x000fec0003800000 */
[----:B------:R-:W1:Y:S01]  /*c520*/  S2R R7, SR_CgaCtaId ;  /* 0x0000000000077919 */ /* 0x000e620000008800 */
[----:B------:R-:W-:-:S04]  /*c530*/  MOV R6, 0x400 ;  /* 0x0000040000067802 */ /* 0x000fc80000000f00 */
[----:B-1----:R-:W-:Y:S02]  /*c540*/  LEA R9, R7, R6, 0x18 ;  /* 0x0000000607097211 */ /* 0x002fe400078ec0ff */
[----:B------:R-:W-:-:S03]  /*c550*/  SHF.L.U32 R6, R5, 0x1f, RZ ;  /* 0x0000001f05067819 */ /* 0x000fc600000006ff */
[----:B------:R-:W-:-:S04]  /*c560*/  IMAD R7, R0, 0x8, R9 ;  /* 0x0000000800077824 */ /* 0x000fc800078e0209 */
[----:B------:R-:W1:Y:S02]  /*c570*/  SYNCS.PHASECHK.TRANS64.TRYWAIT P2, [R7+URZ+0x14260], R6 ;  /* 0x01426006070075a7 */ /* 0x000e64000804017f */
[----:B-1----:R-:W-:Y:S05]  /*c580*/  @!P2 BRA `(.L_x_83) ;  /* 0x0000001800fca947 */ /* 0x002fea0003800000 */
.L_x_133:
[----:B------:R-:W-:Y:S01]  /*c590*/  UPRMT UR4, UR17, 0x9910, URZ ;  /* 0x0000991011047896 */ /* 0x000fe2000800003f */
[----:B-1----:R-:W-:-:S03]  /*c5a0*/  @P1 IMAD.MOV.U32 R6, RZ, RZ, 0x1800 ;  /* 0x00001800ff061424 */ /* 0x002fc600078e00ff */
[----:B------:R-:W-:Y:S01]  /*c5b0*/  UISETP.NE.AND UP0, UPT, UR4, 0x2, UPT ;  /* 0x000000020400788c */ /* 0x000fe2000bf05270 */
[----:B------:R1:W-:Y:S05]  /*c5c0*/  @P1 SYNCS.ARRIVE.TRANS64 RZ, [R7+URZ+0x14250], R6 ;  /* 0x0142500607ff19a7 */ /* 0x0003ea000800003f */
[----:B------:R-:W-:-:S13]  /*c5d0*/  PLOP3.LUT P2, PT, PT, PT, UP0, 0x80, 0x0 ;  /* 0x000000000000781c */ /* 0x000fda0003f4f008 */
[----:B-1----:R-:W-:Y:S05]  /*c5e0*/  @P2 BRA `(.L_x_84) ;  /* 0x0000000000042947 */ /* 0x002fea0003800000 */
[----:B------:R-:W-:Y:S01]  /*c5f0*/  BPT.TRAP 0x1 ;  /* 0x000000040000795c */ /* 0x000fe20000300000 */
.L_x_84:
[----:B------:R-:W-:Y:S05]  /*c600*/  @P0 BRA `(.L_x_85) ;  /* 0x0000000000040947 */ /* 0x000fea0003800000 */
[----:B------:R-:W-:Y:S01]  /*c610*/  BPT.TRAP 0x1 ;  /* 0x000000040000795c */ /* 0x000fe20000300000 */
.L_x_85:
[----:B------:R-:W-:Y:S01]  /*c620*/  R2UR UR5, R9 ;  /* 0x00000000090572ca */ /* 0x000fe200000e0000 */
[----:B------:R-:W-:Y:S01]  /*c630*/  UIADD3 UR4, UP0, UR18, 0xf0, URZ ;  /* 0x000000f012047890 */ /* 0x000fe2000ff1e03f */
[----:B------:R-:W-:Y:S01]  /*c640*/  R2UR UR8, R0 ;  /* 0x00000000000872ca */ /* 0x000fe200000e0000 */
[----:B------:R-:W-:Y:S01]  /*c650*/  UMOV UR10, URZ ;  /* 0x0000003f000a7c82 */ /* 0x000fe20008000000 */
[----:B------:R-:W-:Y:S01]  /*c660*/  R2UR UR9, R7 ;  /* 0x00000000070972ca */ /* 0x000fe200000e0000 */
[----:B------:R-:W-:Y:S01]  /*c670*/  UMOV UR6, 0x0 ;  /* 0x0000000000067882 */ /* 0x000fe20000000000 */
[----:B------:R-:W-:Y:S01]  /*c680*/  R2UR UR11, R3 ;  /* 0x00000000030b72ca */ /* 0x000fe200000e0000 */
[----:B------:R-:W-:Y:S01]  /*c690*/  UMOV UR7, 0x10000000 ;  /* 0x1000000000077882 */ /* 0x000fe20000000000 */
[----:B------:R-:W-:Y:S01]  /*c6a0*/  R2UR UR12, R10 ;  /* 0x000000000a0c72ca */ /* 0x000fe200000e0000 */
[----:B------:R-:W-:Y:S01]  /*c6b0*/  UMOV UR15, 0x10 ;  /* 0x00000010000f7882 */ /* 0x000fe20000000000 */
[----:B------:R-:W-:-:S02]  /*c6c0*/  R2UR UR13, R2 ;  /* 0x00000000020d72ca */ /* 0x000fc400000e0000 */
[----:B------:R-:W-:-:S03]  /*c6d0*/  IADD3 R0, R0, 0x1, RZ ;  /* 0x0000000100007810 */ /* 0x000fc60007ffe0ff */
[----:B------:R-:W-:Y:S01]  /*c6e0*/  UIMAD UR8, UR8, 0x1800, UR5 ;  /* 0x00001800080878a4 */ /* 0x000fe2000f8e0205 */
[C---:B------:R-:W-:Y:S01]  /*c6f0*/  ISETP.NE.AND P2, PT, R0.reuse, 0x2, PT ;  /* 0x000000020000780c */ /* 0x040fe20003f45270 */
[----:B------:R-:W-:Y:S02]  /*c700*/  UIADD3 UR9, UR9, 0x14250, URZ ;  /* 0x0001425009097890 */ /* 0x000fe4000fffe03f */
[----:B------:R-:W-:Y:S01]  /*c710*/  UIADD3.X UR5, URZ, UR19, URZ, UP0, !UPT ;  /* 0x000000133f057290 */ /* 0x000fe200087fe43f */
[----:B------:R-:W-:Y:S01]  /*c720*/  SEL R6, RZ, 0x1, P2 ;  /* 0x00000001ff067807 */ /* 0x000fe20001000000 */
[----:B------:R-:W-:Y:S01]  /*c730*/  UIADD3 UR14, UR8, 0x800, URZ ;  /* 0x00000800080e7890 */ /* 0x000fe2000fffe03f */
[----:B------:R-:W-:Y:S01]  /*c740*/  SEL R0, R0, RZ, P2 ;  /* 0x000000ff00007207 */ /* 0x000fe20001000000 */
[----:B------:R-:W-:Y:S01]  /*c750*/  UIADD3 UR16, UR8, 0x1000, URZ ;  /* 0x0000100008107890 */ /* 0x000fe2000fffe03f */
[----:B------:R-:W-:Y:S01]  /*c760*/  LOP3.LUT R5, R5, R6, RZ, 0x3c, !PT ;  /* 0x0000000605057212 */ /* 0x000fe200078e3cff */
[----:B------:R-:W-:-:S03]  /*c770*/  IMAD.MOV.U32 R6, RZ, RZ, 0x40 ;  /* 0x00000040ff067424 */ /* 0x000fc600078e00ff */
[----:B------:R1:W-:Y:S02]  /*c780*/  UTMALDG.4D [UR8], [UR4], desc[UR6] ;  /* 0x00000608040075b4 */ /* 0x0003e40008019000 */
[----:B-1----:R-:W-:Y:S01]  /*c790*/  UMOV UR8, UR14 ;  /* 0x0000000e00087c82 */ /* 0x002fe20008000000 */
[----:B------:R-:W-:Y:S01]  /*c7a0*/  UMOV UR10, UR15 ;  /* 0x0000000f000a7c82 */ /* 0x000fe20008000000 */
[----:B------:R-:W-:Y:S01]  /*c7b0*/  UMOV UR14, 0x20 ;  /* 0x00000020000e7882 */ /* 0x000fe20000000000 */
[----:B------:R1:W-:Y:S02]  /*c7c0*/  UTMALDG.4D [UR8], [UR4], desc[UR6] ;  /* 0x00000608040075b4 */ /* 0x0003e40008019000 */
[----:B-1----:R-:W-:Y:S01]  /*c7d0*/  UMOV UR8, UR16 ;  /* 0x0000001000087c82 */ /* 0x002fe20008000000 */
[----:B------:R-:W-:Y:S02]  /*c7e0*/  UMOV UR10, UR14 ;  /* 0x0000000e000a7c82 */ /* 0x000fe40008000000 */
[----:B------:R1:W-:Y:S02]  /*c7f0*/  UTMALDG.4D [UR8], [UR4], desc[UR6] ;  /* 0x00000608040075b4 */ /* 0x0003e40008019000 */
[----:B-1----:R-:W-:Y:S01]  /*c800*/  NOP ;  /* 0x0000000000007918 */ /* 0x002fe20000000000 */
.L_x_82:
[----:B------:R-:W-:Y:S05]  /*c810*/  BSYNC B1 ;  /* 0x0000000000017941 */ /* 0x000fea0003800000 */
.L_x_81:
[----:B------:R-:W-:Y:S01]  /*c820*/  LOP3.LUT P2, RZ, R4, 0xff, RZ, 0xc0, !PT ;  /* 0x000000ff04ff7812 */ /* 0x000fe2000784c0ff */
[----:B------:R-:W-:-:S12]  /*c830*/  BSSY B1, `(.L_x_86) ;  /* 0x0000009000017945 */ /* 0x000fd80003800000 */
[----:B------:R-:W-:Y:S05]  /*c840*/  @!P2 BRA `(.L_x_87) ;  /* 0x00000000001ca947 */ /* 0x000fea0003800000 */
[----:B------:R-:W1:Y:S01]  /*c850*/  S2R R7, SR_CgaCtaId ;  /* 0x0000000000077919 */ /* 0x000e620000008800 */
[----:B------:R-:W-:-:S04]  /*c860*/  MOV R4, 0x400 ;  /* 0x0000040000047802 */ /* 0x000fc80000000f00 */
[----:B-1----:R-:W-:Y:S02]  /*c870*/  LEA R7, R7, R4, 0x18 ;  /* 0x0000000407077211 */ /* 0x002fe400078ec0ff */
[----:B------:R-:W-:Y:S02]  /*c880*/  SHF.L.U32 R4, RZ, 0x1f, RZ ;  /* 0x0000001fff047819 */ /* 0x000fe400000006ff */
[----:B------:R1:W-:Y:S02]  /*c890*/  SYNCS.ARRIVE.TRANS64.A1T0 RZ, [R7+URZ+0x142b0], RZ ;  /* 0x0142b0ff07ff79a7 */ /* 0x0003e4000810003f */
[----:B------:R-:W2:Y:S02]  /*c8a0*/  SYNCS.PHASECHK.TRANS64.TRYWAIT P2, [R7+URZ+0x142b0], R4 ;  /* 0x0142b004070075a7 */ /* 0x000ea4000804017f */
[----:B-12---:R-:W-:Y:S05]  /*c8b0*/  @!P2 BRA `(.L_x_88) ;  /* 0x000000180044a947 */ /* 0x006fea0003800000 */
.L_x_87:
[----:B------:R-:W-:Y:S05]  /*c8c0*/  BSYNC B1 ;  /* 0x0000000000017941 */ /* 0x000fea0003800000 */
.L_x_86:
[----:B------:R-:W-:Y:S04]  /*c8d0*/  BSSY B1, `(.L_x_89) ;  /* 0x0000032000017945 */ /* 0x000fe80003800000 */
[----:B------:R-:W-:Y:S05]  /*c8e0*/  @!P6 BRA `(.L_x_90) ;  /* 0x0000000000c0e947 */ /* 0x000fea0003800000 */
[----:B-1----:R-:W1:Y:S01]  /*c8f0*/  S2R R7, SR_CgaCtaId ;  /* 0x0000000000077919 */ /* 0x002e620000008800 */
[----:B------:R-:W-:Y:S02]  /*c900*/  MOV R4, 0x400 ;  /* 0x0000040000047802 */ /* 0x000fe40000000f00 */
[----:B------:R-:W-:Y:S02]  /*c910*/  SHF.L.U32 R9, R5, 0x1f, RZ ;  /* 0x0000001f05097819 */ /* 0x000fe400000006ff */
[----:B-1----:R-:W-:-:S05]  /*c920*/  LEA R7, R7, R4, 0x18 ;  /* 0x0000000407077211 */ /* 0x002fca00078ec0ff */
[----:B------:R-:W-:-:S04]  /*c930*/  IMAD R4, R0, 0x8, R7 ;  /* 0x0000000800047824 */ /* 0x000fc800078e0207 */
[----:B------:R-:W1:Y:S02]  /*c940*/  SYNCS.PHASECHK.TRANS64.TRYWAIT P2, [R4+URZ+0x14260], R9 ;  /* 0x01426009040075a7 */ /* 0x000e64000804017f */
[----:B-1----:R-:W-:Y:S05]  /*c950*/  @!P2 BRA `(.L_x_91) ;  /* 0x000000180030a947 */ /* 0x002fea0003800000 */
.L_x_134:
[----:B------:R-:W-:Y:S01]  /*c960*/  UPRMT UR4, UR17, 0x9910, URZ ;  /* 0x0000991011047896 */ /* 0x000fe2000800003f */
[----:B-1----:R-:W-:-:S03]  /*c970*/  @P1 MOV R9, 0x1800 ;  /* 0x0000180000091802 */ /* 0x002fc60000000f00 */
[----:B------:R-:W-:Y:S01]  /*c980*/  UISETP.NE.AND UP0, UPT, UR4, 0x2, UPT ;  /* 0x000000020400788c */ /* 0x000fe2000bf05270 */
[----:B------:R1:W-:Y:S05]  /*c990*/  @P1 SYNCS.ARRIVE.TRANS64 RZ, [R4+URZ+0x14250], R9 ;  /* 0x0142500904ff19a7 */ /* 0x0003ea000800003f */
[----:B------:R-:W-:-:S13]  /*c9a0*/  PLOP3.LUT P2, PT, PT, PT, UP0, 0x80, 0x0 ;  /* 0x000000000000781c */ /* 0x000fda0003f4f008 */
[----:B-1----:R-:W-:Y:S05]  /*c9b0*/  @P2 BRA `(.L_x_92) ;  /* 0x0000000000042947 */ /* 0x002fea0003800000 */
[----:B------:R-:W-:Y:S01]  /*c9c0*/  BPT.TRAP 0x1 ;  /* 0x000000040000795c */ /* 0x000fe20000300000 */
.L_x_92:
[----:B------:R-:W-:Y:S05]  /*c9d0*/  @P0 BRA `(.L_x_93) ;  /* 0x0000000000040947 */ /* 0x000fea0003800000 */
[----:B------:R-:W-:Y:S01]  /*c9e0*/  BPT.TRAP 0x1 ;  /* 0x000000040000795c */ /* 0x000fe20000300000 */
.L_x_93:
        /* <DEDUP_REMOVED lines=10> */
[----:B------:R-:W-:Y:S01]  /*ca90*/  R2UR UR12, R10 ;  /* 0x000000000a0c72ca */ /* 0x000fe200000e0000 */
[----:B------:R-:W-:Y:S01]  /*caa0*/  VIADD R0, R0, 0x1 ;  /* 0x0000000100007836 */ /* 0x000fe20000000000 */
[----:B------:R-:W-:-:S04]  /*cab0*/  R2UR UR13, R2 ;  /* 0x00000000020d72ca */ /* 0x000fc800000e0000 */
[C---:B------:R-:W-:Y:S01]  /*cac0*/  ISETP.NE.AND P2, PT, R0.reuse, 0x2, PT ;  /* 0x000000020000780c */ /* 0x040fe20003f45270 */
[----:B------:R-:W-:Y:S02]  /*cad0*/  UIADD3 UR11, UR11, UR9, URZ ;  /* 0x000000090b0b7290 */ /* 0x000fe4000fffe03f */
[----:B------:R-:W-:Y:S01]  /*cae0*/  UIMAD UR8, UR8, 0x1800, UR5 ;  /* 0x00001800080878a4 */ /* 0x000fe2000f8e0205 */
[----:B------:R-:W-:Y:S01]  /*caf0*/  SEL R2, RZ, 0x1, P2 ;  /* 0x00000001ff027807 */ /* 0x000fe20001000000 */
[----:B------:R-:W-:Y:S01]  /*cb00*/  UIADD3 UR9, UR14, 0x14250, URZ ;  /* 0x000142500e097890 */ /* 0x000fe2000fffe03f */
[----:B------:R-:W-:Y:S01]  /*cb10*/  SEL R0, R0, RZ, P2 ;  /* 0x000000ff00007207 */ /* 0x000fe20001000000 */
[----:B------:R-:W-:Y:S01]  /*cb20*/  UIADD3.X UR5, URZ, UR19, URZ, UP0, !UPT ;  /* 0x000000133f057290 */ /* 0x000fe200087fe43f */
[----:B------:R-:W-:Y:S01]  /*cb30*/  LOP3.LUT R5, R5, R2, RZ, 0x3c, !PT ;  /* 0x0000000205057212 */ /* 0x000fe200078e3cff */
[----:B------:R-:W-:Y:S02]  /*cb40*/  UIADD3 UR14, UR8, 0x800, URZ ;  /* 0x00000800080e7890 */ /* 0x000fe4000fffe03f */
[----:B------:R-:W-:-:S05]  /*cb50*/  UIADD3 UR16, UR8, 0x1000, URZ ;  /* 0x0000100008107890 */ /* 0x000fca000fffe03f */
        /* <DEDUP_REMOVED lines=8> */
[----:B--2---:R-:W-:Y:S01]  /*cbe0*/  NOP ;  /* 0x0000000000007918 */ /* 0x004fe20000000000 */
.L_x_90:
[----:B------:R-:W-:Y:S05]  /*cbf0*/  BSYNC B1 ;  /* 0x0000000000017941 */ /* 0x000fea0003800000 */
.L_x_89:
[----:B------:R-:W-:Y:S01]  /*cc00*/  VIADD R17, R17, UR20 ;  /* 0x0000001411117c36 */ /* 0x000fe20008000000 */
[----:B-1----:R-:W-:-:S04]  /*cc10*/  PRMT R4, RZ, 0x7610, R4 ;  /* 0x00007610ff047816 */ /* 0x002fc80000000004 */
[----:B------:R-:W-:-:S13]  /*cc20*/  ISETP.GE.AND P2, PT, R17, UR21, PT ;  /* 0x0000001511007c0c */ /* 0x000fda000bf46270 */
[----:B------:R-:W-:Y:S05]  /*cc30*/  @!P2 BRA `(.L_x_94) ;  /* 0xfffffff400b8a947 */ /* 0x000fea000383ffff */
[----:B------:R-:W-:Y:S05]  /*cc40*/  BSYNC B0 ;  /* 0x0000000000007941 */ /* 0x000fea0003800000 */
.L_x_79:
[----:B------:R-:W-:Y:S05]  /*cc50*/  EXIT ;  /* 0x000000000000794d */ /* 0x000fea0003800000 */
.L_x_78:
[----:B-1----:R-:W-:Y:S02]  /*cc60*/  ULDC UR4, c[0x0][0xa00] ;  /* 0x0002800000047ab9 */ /* 0x002fe40000000800 */
[----:B------:R-:W-:-:S13]  /*cc70*/  ISETP.GE.AND P0, PT, R17, UR4, PT ;  /* 0x0000000411007c0c */ /* 0x000fda000bf06270 */
[----:B------:R-:W-:Y:S05]  /*cc80*/  @P0 EXIT ;  /* 0x000000000000094d */ /* 0x000fea0003800000 */
[----:B------:R-:W-:Y:S01]  /*cc90*/  LOP3.LUT P0, RZ, R2, 0x1f, RZ, 0xc0, !PT ;  /* 0x0000001f02ff7812 */ /* 0x000fe2000780c0ff */
[----:B------:R-:W-:Y:S01]  /*cca0*/  BSSY B0, `(.L_x_95) ;  /* 0x000010e000007945 */ /* 0x000fe20003800000 */
[----:B------:R-:W-:Y:S01]  /*ccb0*/  MOV R4, 0x1 ;  /* 0x0000000100047802 */ /* 0x000fe20000000f00 */
[----:B------:R-:W-:Y:S01]  /*ccc0*/  IMAD.MOV.U32 R5, RZ, RZ, RZ ;  /* 0x000000ffff057224 */ /* 0x000fe200078e00ff */
[----:B------:R-:W-:Y:S01]  /*ccd0*/  PLOP3.LUT P0, PT, P0, P2, PT, 0x2a, 0x0 ;  /* 0x000000000000781c */ /* 0x000fe20000704572 */
[----:B------:R-:W-:Y:S01]  /*cce0*/  IMAD.MOV.U32 R0, RZ, RZ, 0x1 ;  /* 0x00000001ff007424 */ /* 0x000fe200078e00ff */
[----:B------:R-:W-:Y:S01]  /*ccf0*/  ULOP3.LUT UR20, UR51, 0x2, URZ, 0xfc, !UPT ;  /* 0x0000000233147892 */ /* 0x000fe2000f8efc3f */
[----:B------:R-:W-:Y:S01]  /*cd00*/  ULDC.64 UR16, c[0x0][0x198] ;  /* 0x0000660000107ab9 */ /* 0x000fe20000000a00 */
[----:B------:R-:W-:-:S10]  /*cd10*/  ULDC UR21, c[0x0][0xc] ;  /* 0x0000030000157ab9 */ /* 0x000fd40000000800 */
.L_x_122:
[----:B------:R-:W1:Y:S01]  /*cd20*/  LDC R2, c[0x0][0xa04] ;  /* 0x00028100ff027b82 */ /* 0x000e620000000800 */
[----:B------:R-:W-:-:S07]  /*cd30*/  UMOV UR4, 0xffffffff ;  /* 0xffffffff00047882 */ /* 0x000fce0000000000 */
        /* <DEDUP_REMOVED lines=9> */
[----:B-1----:R-:W-:Y:S01]  /*cdd0*/  @P3 IMAD.HI.U32 R10, R17, R6, RZ ;  /* 0x00000006110a3227 */ /* 0x002fe200078e00ff */
[----:B------:R-:W-:-:S04]  /*cde0*/  MOV R6, R17 ;  /* 0x0000001100067202 */ /* 0x000fc80000000f00 */
[----:B------:R-:W-:-:S05]  /*cdf0*/  @P3 SHF.R.U32.HI R6, RZ, R7, R10 ;  /* 0x00000007ff063219 */ /* 0x000fca000001160a */
[----:B--2---:R-:W-:-:S04]  /*ce00*/  @P4 IMAD.HI.U32 R9, R6, R9, RZ ;  /* 0x0000000906094227 */ /* 0x004fc800078e00ff */
[----:B------:R-:W-:Y:S01]  /*ce10*/  IMAD.MOV.U32 R7, RZ, RZ, R6 ;  /* 0x000000ffff077224 */ /* 0x000fe200078e0006 */
[----:B---3--:R-:W-:-:S04]  /*ce20*/  @P4 SHF.R.U32.HI R7, RZ, R12, R9 ;  /* 0x0000000cff074219 */ /* 0x008fc80000011609 */
[----:B------:R-:W-:Y:S01]  /*ce30*/  MOV R9, R7 ;  /* 0x0000000700097202 */ /* 0x000fe20000000f00 */
[----:B----4-:R-:W-:-:S05]  /*ce40*/  @P5 IMAD.HI.U32 R2, R7, R2, RZ ;  /* 0x0000000207025227 */ /* 0x010fca00078e00ff */
[----:B------:R-:W-:Y:S01]  /*ce50*/  @P5 SHF.R.U32.HI R9, RZ, R3, R2 ;  /* 0x00000003ff095219 */ /* 0x000fe20000011602 */
[----:B------:R-:W-:-:S04]  /*ce60*/  IMAD.MOV R3, RZ, RZ, -R7 ;  /* 0x000000ffff037224 */ /* 0x000fc800078e0a07 */
[----:B------:R-:W-:Y:S01]  /*ce70*/  IMAD R2, R11, R3, R6 ;  /* 0x000000030b027224 */ /* 0x000fe200078e0206 */
[----:B------:R-:W-:-:S05]  /*ce80*/  IADD3 R3, -R9, RZ, RZ ;  /* 0x000000ff09037210 */ /* 0x000fca0007ffe1ff */
[----:B------:R-:W-:Y:S01]  /*ce90*/  IMAD R3, R8, R3, R7 ;  /* 0x0000000308037224 */ /* 0x000fe200078e0207 */
[----:B------:R-:W-:Y:S06]  /*cea0*/  BRA.DIV UR4, `(.L_x_96) ;  /* 0x0000001204f07947 */ /* 0x000fec000b800000 */
[----:B------:R-:W-:-:S13]  /*ceb0*/  ELECT P6, URZ, PT ;  /* 0x00000000003f782f */ /* 0x000fda00038c0000 */
.L_x_137:
[----:B------:R-:W1:Y:S01]  /*cec0*/  LDC R6, c[0x0][0x28c] ;  /* 0x0000a300ff067b82 */ /* 0x000e620000000800 */
[----:B------:R-:W-:Y:S01]  /*ced0*/  BSSY B1, `(.L_x_97) ;  /* 0x0000032000017945 */ /* 0x000fe20003800000 */
[----:B-1----:R-:W-:-:S13]  /*cee0*/  ISETP.GT.AND P3, PT, R6, RZ, P6 ;  /* 0x000000ff0600720c */ /* 0x002fda0003764270 */
[----:B------:R-:W-:Y:S05]  /*cef0*/  @!P3 BRA `(.L_x_98) ;  /* 0x0000000000bcb947 */ /* 0x000fea0003800000 */
[----:B------:R-:W1:Y:S01]  /*cf00*/  S2R R8, SR_CgaCtaId ;  /* 0x0000000000087919 */ /* 0x000e620000008800 */
[----:B------:R-:W-:-:S04]  /*cf10*/  MOV R7, 0x400 ;  /* 0x0000040000077802 */ /* 0x000fc80000000f00 */
[----:B-1----:R-:W-:Y:S02]  /*cf20*/  LEA R10, R8, R7, 0x18 ;  /* 0x00000007080a7211 */ /* 0x002fe400078ec0ff */
[----:B------:R-:W-:-:S03]  /*cf30*/  SHF.L.U32 R7, R0, 0x1f, RZ ;  /* 0x0000001f00077819 */ /* 0x000fc600000006ff */
[----:B------:R-:W-:-:S04]  /*cf40*/  IMAD R8, R5, 0x8, R10 ;  /* 0x0000000805087824 */ /* 0x000fc800078e020a */
[----:B------:R-:W1:Y:S02]  /*cf50*/  SYNCS.PHASECHK.TRANS64.TRYWAIT P4, [R8+URZ+0x14228], R7 ;  /* 0x01422807080075a7 */ /* 0x000e64000808017f */
[----:B-1----:R-:W-:Y:S05]  /*cf60*/  @!P4 BRA `(.L_x_99) ;  /* 0x0000001000e0c947 */ /* 0x002fea0003800000 */
.L_x_138:
[----:B------:R-:W-:Y:S01]  /*cf70*/  UPRMT UR4, UR20, 0x9910, URZ ;  /* 0x0000991014047896 */ /* 0x000fe2000800003f */
[----:B-1----:R-:W-:-:S03]  /*cf80*/  @P2 MOV R7, 0x3000 ;  /* 0x0000300000072802 */ /* 0x002fc60000000f00 */
[----:B------:R-:W-:Y:S01]  /*cf90*/  UISETP.NE.AND UP0, UPT, UR4, 0x2, UPT ;  /* 0x000000020400788c */ /* 0x000fe2000bf05270 */
[----:B------:R1:W-:Y:S05]  /*cfa0*/  @P2 SYNCS.ARRIVE.TRANS64 RZ, [R8+URZ+0x14200], R7 ;  /* 0x0142000708ff29a7 */ /* 0x0003ea000800003f */
[----:B------:R-:W-:-:S13]  /*cfb0*/  PLOP3.LUT P4, PT, PT, PT, UP0, 0x80, 0x0 ;  /* 0x000000000000781c */ /* 0x000fda0003f8f008 */
[----:B-1----:R-:W-:Y:S05]  /*cfc0*/  @P4 BRA `(.L_x_100) ;  /* 0x0000000000044947 */ /* 0x002fea0003800000 */
[----:B------:R-:W-:Y:S01]  /*cfd0*/  BPT.TRAP 0x1 ;  /* 0x000000040000795c */ /* 0x000fe20000300000 */
.L_x_100:
[----:B------:R-:W-:Y:S05]  /*cfe0*/  @P0 BRA `(.L_x_101) ;  /* 0x0000000000040947 */ /* 0x000fea0003800000 */
[----:B------:R-:W-:Y:S01]  /*cff0*/  BPT.TRAP 0x1 ;  /* 0x000000040000795c */ /* 0x000fe20000300000 */
.L_x_101:
[----:B------:R-:W-:Y:S01]  /*d000*/  IMAD R10, R5, 0x3000, R10 ;  /* 0x00003000050a7824 */ /* 0x000fe200078e020a */
[----:B------:R-:W-:Y:S01]  /*d010*/  R2UR UR9, R8 ;  /* 0x00000000080972ca */ /* 0x000fe200000e0000 */
[----:B------:R-:W-:Y:S01]  /*d020*/  UIADD3 UR4, UP0, UR16, 0x1f0, URZ ;  /* 0x000001f010047890 */ /* 0x000fe2000ff1e03f */
[----:B------:R-:W-:Y:S01]  /*d030*/  R2UR UR12, R2 ;  /* 0x00000000020c72ca */ /* 0x000fe200000e0000 */
[----:B------:R-:W-:Y:S01]  /*d040*/  UMOV UR10, URZ ;  /* 0x0000003f000a7c82 */ /* 0x000fe20008000000 */
[----:B------:R-:W-:Y:S01]  /*d050*/  R2UR UR8, R10 ;  /* 0x000000000a0872ca */ /* 0x000fe200000e0000 */
[----:B------:R-:W-:Y:S01]  /*d060*/  UIADD3.X UR5, URZ, UR17, URZ, UP0, !UPT ;  /* 0x000000113f057290 */ /* 0x000fe200087fe43f */
[----:B------:R-:W-:Y:S01]  /*d070*/  R2UR UR13, R3 ;  /* 0x00000000030d72ca */ /* 0x000fe200000e0000 */
[----:B------:R-:W-:Y:S01]  /*d080*/  UMOV UR6, 0x0 ;  /* 0x0000000000067882 */ /* 0x000fe20000000000 */
[----:B------:R-:W-:Y:S01]  /*d090*/  UMOV UR7, 0x10000000 ;  /* 0x1000000000077882 */ /* 0x000fe20000000000 */
[----:B------:R-:W-:Y:S01]  /*d0a0*/  UMOV UR11, URZ ;  /* 0x0000003f000b7c82 */ /* 0x000fe20008000000 */
[----:B------:R-:W-:Y:S01]  /*d0b0*/  UMOV UR19, 0x10 ;  /* 0x0000001000137882 */ /* 0x000fe20000000000 */
[----:B------:R-:W-:-:S02]  /*d0c0*/  VIADD R5, R5, 0x1 ;  /* 0x0000000105057836 */ /* 0x000fc40000000000 */
[----:B------:R-:W-:-:S03]  /*d0d0*/  UIADD3 UR9, UR9, 0x14200, URZ ;  /* 0x0001420009097890 */ /* 0x000fc6000fffe03f */
[C---:B------:R-:W-:Y:S01]  /*d0e0*/  ISETP.NE.AND P4, PT, R5.reuse, 0x5, PT ;  /* 0x000000050500780c */ /* 0x040fe20003f85270 */
[----:B------:R-:W-:Y:S02]  /*d0f0*/  UIADD3 UR14, UR8, 0x3000, URZ ;  /* 0x00003000080e7890 */ /* 0x000fe4000fffe03f */
[----:B------:R-:W-:Y:S01]  /*d100*/  UIADD3 UR15, UR8, 0x4000, URZ ;  /* 0x00004000080f7890 */ /* 0x000fe2000fffe03f */
[----:B------:R-:W-:Y:S01]  /*d110*/  SEL R7, RZ, 0x1, P4 ;  /* 0x00000001ff077807 */ /* 0x000fe20002000000 */
[----:B------:R-:W-:Y:S01]  /*d120*/  UIADD3 UR18, UR8, 0x5000, URZ ;  /* 0x0000500008127890 */ /* 0x000fe2000fffe03f */
[----:B------:R-:W-:Y:S02]  /*d130*/  SEL R5, R5, RZ, P4 ;  /* 0x000000ff05057207 */ /* 0x000fe40002000000 */
[----:B------:R-:W-:Y:S01]  /*d140*/  UMOV UR8, UR14 ;  /* 0x0000000e00087c82 */ /* 0x000fe20008000000 */
[----:B------:R-:W-:Y:S01]  /*d150*/  UMOV UR14, 0x20 ;  /* 0x00000020000e7882 */ /* 0x000fe20000000000 */
[----:B------:R1:W-:Y:S01]  /*d160*/  UTMALDG.4D [UR8], [UR4], desc[UR6] ;  /* 0x00000608040075b4 */ /* 0x0003e20008019000 */
[----:B------:R-:W-:Y:S01]  /*d170*/  LOP3.LUT R0, R0, R7, RZ, 0x3c, !PT ;  /* 0x0000000700007212 */ /* 0x000fe200078e3cff */
[----:B-1----:R-:W-:Y:S01]  /*d180*/  UMOV UR8, UR15 ;  /* 0x0000000f00087c82 */ /* 0x002fe20008000000 */
[----:B------:R-:W-:-:S02]  /*d190*/  UMOV UR10, UR19 ;  /* 0x00000013000a7c82 */ /* 0x000fc40008000000 */
[----:B------:R1:W-:Y:S02]  /*d1a0*/  UTMALDG.4D [UR8], [UR4], desc[UR6] ;  /* 0x00000608040075b4 */ /* 0x0003e40008019000 */
[----:B-1----:R-:W-:Y:S01]  /*d1b0*/  UMOV UR8, UR18 ;  /* 0x0000001200087c82 */ /* 0x002fe20008000000 */
[----:B------:R-:W-:Y:S02]  /*d1c0*/  UMOV UR10, UR14 ;  /* 0x0000000e000a7c82 */ /* 0x000fe40008000000 */
[----:B------:R1:W-:Y:S02]  /*d1d0*/  UTMALDG.4D [UR8], [UR4], desc[UR6] ;  /* 0x00000608040075b4 */ /* 0x0003e40008019000 */
[----:B-1----:R-:W-:Y:S01]  /*d1e0*/  NOP ;  /* 0x0000000000007918 */ /* 0x002fe20000000000 */
.L_x_98:
[----:B------:R-:W-:Y:S05]  /*d1f0*/  BSYNC B1 ;  /* 0x0000000000017941 */ /* 0x000fea0003800000 */
.L_x_97:
        /* <DEDUP_REMOVED lines=10> */
.L_x_103:
[----:B------:R-:W-:Y:S05]  /*d2a0*/  BSYNC B1 ;  /* 0x0000000000017941 */ /* 0x000fea0003800000 */
.L_x_102:
[----:B------:R-:W-:Y:S01]  /*d2b0*/  BSSY B1, `(.L_x_105) ;  /* 0x0000033000017945 */ /* 0x000fe20003800000 */
[----:B------:R-:W-:-:S03]  /*d2c0*/  MOV R9, RZ ;  /* 0x000000ff00097202 */ /* 0x000fc60000000f00 */
        /* <DEDUP_REMOVED lines=8> */
.L_x_139:
[----:B------:R-:W-:Y:S01]  /*d350*/  UPRMT UR4, UR20, 0x9910, URZ ;  /* 0x0000991014047896 */ /* 0x000fe2000800003f */
[----:B-1----:R-:W-:-:S03]  /*d360*/  @P2 MOV R8, 0x3000 ;  /* 0x0000300000082802 */ /* 0x002fc60000000f00 */
[----:B------:R-:W-:Y:S01]  /*d370*/  UISETP.NE.AND UP0, UPT, UR4, 0x2, UPT ;  /* 0x000000020400788c */ /* 0x000fe2000bf05270 */
[----:B------:R1:W-:Y:S05]  /*d380*/  @P2 SYNCS.ARRIVE.TRANS64 RZ, [R7+URZ+0x14200], R8 ;  /* 0x0142000807ff29a7 */ /* 0x0003ea000800003f */
[----:B------:R-:W-:-:S13]  /*d390*/  PLOP3.LUT P3, PT, PT, PT, UP0, 0x80, 0x0 ;  /* 0x000000000000781c */ /* 0x000fda0003f6f008 */
[----:B-1----:R-:W-:Y:S05]  /*d3a0*/  @P3 BRA `(.L_x_108) ;  /* 0x0000000000043947 */ /* 0x002fea0003800000 */
[----:B------:R-:W-:Y:S01]  /*d3b0*/  BPT.TRAP 0x1 ;  /* 0x000000040000795c */ /* 0x000fe20000300000 */
.L_x_108:
[----:B------:R-:W-:Y:S05]  /*d3c0*/  @P0 BRA `(.L_x_109) ;  /* 0x0000000000040947 */ /* 0x000fea0003800000 */
[----:B------:R-:W-:Y:S01]  /*d3d0*/  BPT.TRAP 0x1 ;  /* 0x000000040000795c */ /* 0x000fe20000300000 */
.L_x_109:
        /* <DEDUP_REMOVED lines=12> */
[----:B------:R-:W-:Y:S01]  /*d4a0*/  VIADD R5, R5, 0x1 ;  /* 0x0000000105057836 */ /* 0x000fe20000000000 */
[----:B------:R-:W-:Y:S01]  /*d4b0*/  MOV R9, 0x1 ;  /* 0x0000000100097802 */ /* 0x000fe20000000f00 */
        /* <DEDUP_REMOVED lines=17> */
[----:B--2---:R-:W-:Y:S01]  /*d5d0*/  NOP ;  /* 0x0000000000007918 */ /* 0x004fe20000000000 */
.L_x_106:
[----:B------:R-:W-:Y:S05]  /*d5e0*/  BSYNC B1 ;  /* 0x0000000000017941 */ /* 0x000fea0003800000 */
.L_x_105:
[----:B------:R-:W-:-:S13]  /*d5f0*/  ISETP.GE.AND P3, PT, R6, 0x81, PT ;  /* 0x000000810600780c */ /* 0x000fda0003f66270 */
[----:B------:R-:W-:Y:S05]  /*d600*/  @!P3 BRA `(.L_x_110) ;  /* 0x0000000400c8b947 */ /* 0x000fea0003800000 */
[----:B------:R-:W-:Y:S01]  /*d610*/  VIADD R6, R6, 0x7f ;  /* 0x0000007f06067836 */ /* 0x000fe20000000000 */
[----:B------:R-:W-:Y:S04]  /*d620*/  BSSY B1, `(.L_x_110) ;  /* 0x0000070000017945 */ /* 0x000fe80003800000 */
[----:B-1----:R-:W-:-:S04]  /*d630*/  SHF.R.S32.HI R7, RZ, 0x1f, R6 ;  /* 0x0000001fff077819 */ /* 0x002fc80000011406 */
[----:B------:R-:W-:-:S04]  /*d640*/  LEA.HI R4, R7, R6, RZ, 0x7 ;  /* 0x0000000607047211 */ /* 0x000fc800078f38ff */
[----:B------:R-:W-:-:S04]  /*d650*/  SHF.R.S32.HI R4, RZ, 0x7, R4 ;  /* 0x00000007ff047819 */ /* 0x000fc80000011404 */
[----:B------:R-:W-:-:S07]  /*d660*/  SHF.L.U32 R4, R4, 0x1, RZ ;  /* 0x0000000104047819 */ /* 0x000fce00000006ff */
.L_x_121:
[----:B------:R-:W-:Y:S04]  /*d670*/  BSSY B2, `(.L_x_111) ;  /* 0x0000032000027945 */ /* 0x000fe80003800000 */
[----:B------:R-:W-:Y:S05]  /*d680*/  @!P6 BRA `(.L_x_112) ;  /* 0x0000000000c0e947 */ /* 0x000fea0003800000 */
[----:B------:R-:W1:Y:S01]  /*d690*/  S2R R7, SR_CgaCtaId ;  /* 0x0000000000077919 */ /* 0x000e620000008800 */
[----:B------:R-:W-:Y:S02]  /*d6a0*/  MOV R6, 0x400 ;  /* 0x0000040000067802 */ /* 0x000fe40000000f00 */
[----:B------:R-:W-:Y:S02]  /*d6b0*/  SHF.L.U32 R8, R0, 0x1f, RZ ;  /* 0x0000001f00087819 */ /* 0x000fe400000006ff */
[----:B-1----:R-:W-:-:S05]  /*d6c0*/  LEA R6, R7, R6, 0x18 ;  /* 0x0000000607067211 */ /* 0x002fca00078ec0ff */
[----:B------:R-:W-:-:S04]  /*d6d0*/  IMAD R7, R5, 0x8, R6 ;  /* 0x0000000805077824 */ /* 0x000fc800078e0206 */
[----:B------:R-:W1:Y:S02]  /*d6e0*/  SYNCS.PHASECHK.TRANS64.TRYWAIT P3, [R7+URZ+0x14228], R8 ;  /* 0x01422808070075a7 */ /* 0x000e64000806017f */
[----:B-1----:R-:W-:Y:S05]  /*d6f0*/  @!P3 BRA `(.L_x_113) ;  /* 0x0000000c0038b947 */ /* 0x002fea0003800000 */
.L_x_140:
[----:B------:R-:W-:Y:S01]  /*d700*/  UPRMT UR4, UR20, 0x9910, URZ ;  /* 0x0000991014047896 */ /* 0x000fe2000800003f */
[----:B-1----:R-:W-:-:S03]  /*d710*/  @P2 MOV R8, 0x3000 ;  /* 0x0000300000082802 */ /* 0x002fc60000000f00 */
[----:B------:R-:W-:Y:S01]  /*d720*/  UISETP.NE.AND UP0, UPT, UR4, 0x2, UPT ;  /* 0x000000020400788c */ /* 0x000fe2000bf05270 */
[----:B------:R1:W-:Y:S05]  /*d730*/  @P2 SYNCS.ARRIVE.TRANS64 RZ, [R7+URZ+0x14200], R8 ;  /* 0x0142000807ff29a7 */ /* 0x0003ea000800003f */
[----:B------:R-:W-:-:S13]  /*d740*/  PLOP3.LUT P3, PT, PT, PT, UP0, 0x80, 0x0 ;  /* 0x000000000000781c */ /* 0x000fda0003f6f008 */
[----:B-1----:R-:W-:Y:S05]  /*d750*/  @P3 BRA `(.L_x_114) ;  /* 0x0000000000043947 */ /* 0x002fea0003800000 */
[----:B------:R-:W-:Y:S01]  /*d760*/  BPT.TRAP 0x1 ;  /* 0x000000040000795c */ /* 0x000fe20000300000 */
.L_x_114:
[----:B------:R-:W-:Y:S05]  /*d770*/  @P0 BRA `(.L_x_115) ;  /* 0x0000000000040947 */ /* 0x000fea0003800000 */
[----:B------:R-:W-:Y:S01]  /*d780*/  BPT.TRAP 0x1 ;  /* 0x000000040000795c */ /* 0x000fe20000300000 */
.L_x_115:
        /* <DEDUP_REMOVED lines=9> */
[----:B------:R-:W-:Y:S01]  /*d820*/  R2UR UR13, R3 ;  /* 0x00000000030d72ca */ /* 0x000fe200000e0000 */
[----:B------:R-:W-:Y:S01]  /*d830*/  UMOV UR7, 0x10000000 ;  /* 0x1000000000077882 */ /* 0x000fe20000000000 */
[----:B------:R-:W-:Y:S01]  /*d840*/  UMOV UR18, 0x10 ;  /* 0x0000001000127882 */ /* 0x000fe20000000000 */
[----:B------:R-:W-:-:S02]  /*d850*/  VIADD R5, R5, 0x1 ;  /* 0x0000000105057836 */ /* 0x000fc40000000000 */
[----:B------:R-:W-:Y:S02]  /*d860*/  UIADD3 UR9, UR9, 0x14200, URZ ;  /* 0x0001420009097890 */ /* 0x000fe4000fffe03f */
[----:B------:R-:W-:Y:S01]  /*d870*/  USHF.L.U32 UR11, UR11, 0x7, URZ ;  /* 0x000000070b0b7899 */ /* 0x000fe2000800063f */
        /* <DEDUP_REMOVED lines=17> */
.L_x_112:
[----:B------:R-:W-:Y:S05]  /*d990*/  BSYNC B2 ;  /* 0x0000000000027941 */ /* 0x000fea0003800000 */
.L_x_111:
[----:B------:R-:W-:Y:S01]  /*d9a0*/  ISETP.LT.OR P3, PT, R4, 0x4, !P6 ;  /* 0x000000040400780c */ /* 0x000fe20007761670 */
[----:B------:R-:W-:-:S12]  /*d9b0*/  BSSY B2, `(.L_x_116) ;  /* 0x0000033000027945 */ /* 0x000fd80003800000 */
[----:B------:R-:W-:Y:S05]  /*d9c0*/  @P3 BRA `(.L_x_117) ;  /* 0x0000000000c43947 */ /* 0x000fea0003800000 */
[----:B------:R-:W1:Y:S01]  /*d9d0*/  S2R R7, SR_CgaCtaId ;  /* 0x0000000000077919 */ /* 0x000e620000008800 */
[----:B------:R-:W-:Y:S02]  /*d9e0*/  MOV R6, 0x400 ;  /* 0x0000040000067802 */ /* 0x000fe40000000f00 */
[----:B------:R-:W-:Y:S02]  /*d9f0*/  SHF.L.U32 R8, R0, 0x1f, RZ ;  /* 0x0000001f00087819 */ /* 0x000fe400000006ff */
[----:B-1----:R-:W-:-:S04]  /*da00*/  LEA R6, R7, R6, 0x18 ;  /* 0x0000000607067211 */ /* 0x002fc800078ec0ff */
[----:B------:R-:W-:-:S04]  /*da10*/  LEA R7, R5, R6, 0x3 ;  /* 0x0000000605077211 */ /* 0x000fc800078e18ff */
[----:B------:R-:W1:Y:S02]  /*da20*/  SYNCS.PHASECHK.TRANS64.TRYWAIT P3, [R7+URZ+0x14228], R8 ;  /* 0x01422808070075a7 */ /* 0x000e64000806017f */
[----:B-1----:R-:W-:Y:S05]  /*da30*/  @!P3 BRA `(.L_x_118) ;  /* 0x00000008007cb947 */ /* 0x002fea0003800000 */
.L_x_141:
[----:B------:R-:W-:Y:S01]  /*da40*/  UPRMT UR4, UR20, 0x9910, URZ ;  /* 0x0000991014047896 */ /* 0x000fe2000800003f */
[----:B-1----:R-:W-:-:S03]  /*da50*/  @P1 IMAD.MOV.U32 R8, RZ, RZ, 0x3000 ;  /* 0x00003000ff081424 */ /* 0x002fc600078e00ff */
[----:B------:R-:W-:Y:S01]  /*da60*/  UISETP.NE.AND UP0, UPT, UR4, 0x2, UPT ;  /* 0x000000020400788c */ /* 0x000fe2000bf05270 */
[----:B------:R1:W-:Y:S05]  /*da70*/  @P1 SYNCS.ARRIVE.TRANS64 RZ, [R7+URZ+0x14200], R8 ;  /* 0x0142000807ff19a7 */ /* 0x0003ea000800003f */
[----:B------:R-:W-:-:S13]  /*da80*/  PLOP3.LUT P3, PT, PT, PT, UP0, 0x80, 0x0 ;  /* 0x000000000000781c */ /* 0x000fda0003f6f008 */
[----:B-1----:R-:W-:Y:S05]  /*da90*/  @P3 BRA `(.L_x_119) ;  /* 0x0000000000043947 */ /* 0x002fea0003800000 */
[----:B------:R-:W-:Y:S01]  /*daa0*/  BPT.TRAP 0x1 ;  /* 0x000000040000795c */ /* 0x000fe20000300000 */
.L_x_119:
[----:B------:R-:W-:Y:S05]  /*dab0*/  @P0 BRA `(.L_x_120) ;  /* 0x0000000000040947 */ /* 0x000fea0003800000 */
[----:B------:R-:W-:Y:S01]  /*dac0*/  BPT.TRAP 0x1 ;  /* 0x000000040000795c */ /* 0x000fe20000300000 */
.L_x_120:
        /* <DEDUP_REMOVED lines=12> */
[----:B------:R-:W-:Y:S01]  /*db90*/  IADD3 R5, R5, 0x1, RZ ;  /* 0x0000000105057810 */ /* 0x000fe20007ffe0ff */
[----:B------:R-:W-:Y:S01]  /*dba0*/  VIADD R9, R9, 0x1 ;  /* 0x0000000109097836 */ /* 0x000fe20000000000 */
[----:B------:R-:W-:-:S02]  /*dbb0*/  UIADD3 UR9, UR9, 0x14200, URZ ;  /* 0x0001420009097890 */ /* 0x000fc4000fffe03f */
        /* <DEDUP_REMOVED lines=18> */
.L_x_117:
[----:B------:R-:W-:Y:S05]  /*dce0*/  BSYNC B2 ;  /* 0x0000000000027941 */ /* 0x000fea0003800000 */
.L_x_116:
[C---:B------:R-:W-:Y:S02]  /*dcf0*/  ISETP.GT.AND P3, PT, R4.reuse, 0x4, PT ;  /* 0x000000040400780c */ /* 0x040fe40003f64270 */
[----:B------:R-:W-:-:S11]  /*dd00*/  IADD3 R4, R4, -0x2, RZ ;  /* 0xfffffffe04047810 */ /* 0x000fd60007ffe0ff */
[----:B------:R-:W-:Y:S05]  /*dd10*/  @P3 BRA `(.L_x_121) ;  /* 0xfffffff800543947 */ /* 0x000fea000383ffff */
[----:B------:R-:W-:Y:S05]  /*dd20*/  BSYNC B1 ;  /* 0x0000000000017941 */ /* 0x000fea0003800000 */
.L_x_110:
[----:B------:R-:W-:Y:S01]  /*dd30*/  VIADD R17, R17, UR21 ;  /* 0x0000001511117c36 */ /* 0x000fe20008000000 */
[----:B------:R-:W-:Y:S01]  /*dd40*/  ULDC UR4, c[0x0][0xa00] ;  /* 0x0002800000047ab9 */ /* 0x000fe20000000800 */
[----:B-1----:R-:W-:-:S03]  /*dd50*/  PRMT R4, RZ, 0x7610, R4 ;  /* 0x00007610ff047816 */ /* 0x002fc60000000004 */
[----:B------:R-:W-:-:S13]  /*dd60*/  ISETP.GE.AND P3, PT, R17, UR4, PT ;  /* 0x0000000411007c0c */ /* 0x000fda000bf66270 */
[----:B------:R-:W-:Y:S05]  /*dd70*/  @!P3 BRA `(.L_x_122) ;  /* 0xffffffec00e8b947 */ /* 0x000fea000383ffff */
[----:B------:R-:W-:Y:S05]  /*dd80*/  BSYNC B0 ;  /* 0x0000000000007941 */ /* 0x000fea0003800000 */
.L_x_95:
[----:B------:R-:W-:Y:S05]  /*dd90*/  EXIT ;  /* 0x000000000000794d */ /* 0x000fea0003800000 */
.L_x_17:
[----:B-1----:R-:W-:-:S04]  /*dda0*/  MOV R3, UR4 ;  /* 0x0000000400037c02 */ /* 0x002fc80008000f00 */
[----:B------:R1:W2:Y:S03]  /*ddb0*/  SYNCS.PHASECHK.TRANS64.TRYWAIT P1, [R3+URZ+0x14250], R0 ;  /* 0x01425000030075a7 */ /* 0x0002a6000802017f */
[----:B--2---:R-:W-:Y:S05]  /*ddc0*/  @!P1 NANOSLEEP.SYNCS 0x989680 ;  /* 0x009896800000995d */ /* 0x004fea0003900000 */
[----:B------:R-:W2:Y:S02]  /*ddd0*/  @!P1 SYNCS.PHASECHK.TRANS64 P1, [R3+URZ+0x14250], R0 ;  /* 0x01425000030095a7 */ /* 0x000ea4000802007f */
[----:B--2---:R-:W-:Y:S05]  /*dde0*/  @!P1 BRA `(.L_x_17) ;  /* 0xfffffffc00ec9947 */ /* 0x004fea000383ffff */
[----:B------:R-:W-:Y:S05]  /*ddf0*/  BRA `(.L_x_123) ;  /* 0xffffff3400307947 */ /* 0x000fea000383ffff */
.L_x_19:
[----:B-1----:R-:W-:-:S04]  /*de00*/  IMAD.U32 R5, RZ, RZ, UR18 ;  /* 0x00000012ff057e24 */ /* 0x002fc8000f8e00ff */
[----:B------:R1:W2:Y:S03]  /*de10*/  SYNCS.PHASECHK.TRANS64.TRYWAIT P1, [R5+URZ+0x14200], R0 ;  /* 0x01420000050075a7 */ /* 0x0002a6000802017f */
[----:B--2---:R-:W-:Y:S05]  /*de20*/  @!P1 NANOSLEEP.SYNCS 0x989680 ;  /* 0x009896800000995d */ /* 0x004fea0003900000 */
[----:B------:R-:W2:Y:S02]  /*de30*/  @!P1 SYNCS.PHASECHK.TRANS64 P1, [R5+URZ+0x14200], R0 ;  /* 0x01420000050095a7 */ /* 0x000ea4000802007f */
[----:B--2---:R-:W-:Y:S05]  /*de40*/  @!P1 BRA `(.L_x_19) ;  /* 0xfffffffc00ec9947 */ /* 0x004fea000383ffff */
[----:B------:R-:W-:Y:S05]  /*de50*/  BRA `(.L_x_124) ;  /* 0xffffff3400447947 */ /* 0x000fea000383ffff */
.L_x_20:
[----:B-1----:R-:W-:-:S04]  /*de60*/  MOV R0, UR16 ;  /* 0x0000001000007c02 */ /* 0x002fc80008000f00 */
[----:B------:R1:W2:Y:S03]  /*de70*/  SYNCS.PHASECHK.TRANS64.TRYWAIT P1, [R0+URZ+-0x8], R3 ;  /* 0xfffff803000075a7 */ /* 0x0002a6000802017f */
[----:B--2---:R-:W-:Y:S05]  /*de80*/  @!P1 NANOSLEEP.SYNCS 0x989680 ;  /* 0x009896800000995d */ /* 0x004fea0003900000 */
[----:B------:R-:W2:Y:S02]  /*de90*/  @!P1 SYNCS.PHASECHK.TRANS64 P1, [R0+URZ+-0x8], R3 ;  /* 0xfffff803000095a7 */ /* 0x000ea4000802007f */
[----:B--2---:R-:W-:Y:S05]  /*dea0*/  @!P1 BRA `(.L_x_20) ;  /* 0xfffffffc00ec9947 */ /* 0x004fea000383ffff */
[----:B------:R-:W-:Y:S05]  /*deb0*/  BRA `(.L_x_125) ;  /* 0xffffff3400347947 */ /* 0x000fea000383ffff */
.L_x_22:
[----:B-1----:R-:W-:-:S04]  /*dec0*/  IMAD.U32 R8, RZ, RZ, UR6 ;  /* 0x00000006ff087e24 */ /* 0x002fc8000f8e00ff */
[----:B------:R1:W2:Y:S03]  /*ded0*/  SYNCS.PHASECHK.TRANS64.TRYWAIT P1, [R8+URZ+0x14200], R7 ;  /* 0x01420007080075a7 */ /* 0x0002a6000802017f */
[----:B--2---:R-:W-:Y:S05]  /*dee0*/  @!P1 NANOSLEEP.SYNCS 0x989680 ;  /* 0x009896800000995d */ /* 0x004fea0003900000 */
[----:B------:R-:W2:Y:S02]  /*def0*/  @!P1 SYNCS.PHASECHK.TRANS64 P1, [R8+URZ+0x14200], R7 ;  /* 0x01420007080095a7 */ /* 0x000ea4000802007f */
[----:B--2---:R-:W-:Y:S05]  /*df00*/  @!P1 BRA `(.L_x_22) ;  /* 0xfffffffc00ec9947 */ /* 0x004fea000383ffff */
[----:B------:R-:W-:Y:S05]  /*df10*/  BRA `(.L_x_126) ;  /* 0xffffff5c00687947 */ /* 0x000fea000383ffff */
.L_x_27:
[----:B-1----:R-:W-:-:S04]  /*df20*/  MOV R13, UR6 ;  /* 0x00000006000d7c02 */ /* 0x002fc80008000f00 */
[----:B------:R1:W2:Y:S03]  /*df30*/  SYNCS.PHASECHK.TRANS64.TRYWAIT P2, [R13+URZ+0x14200], R4 ;  /* 0x014200040d0075a7 */ /* 0x0002a6000804017f */
[----:B--2---:R-:W-:Y:S05]  /*df40*/  @!P2 NANOSLEEP.SYNCS 0x989680 ;  /* 0x009896800000a95d */ /* 0x004fea0003900000 */
[----:B------:R-:W2:Y:S02]  /*df50*/  @!P2 SYNCS.PHASECHK.TRANS64 P2, [R13+URZ+0x14200], R4 ;  /* 0x014200040d00a5a7 */ /* 0x000ea4000804007f */
[----:B--2---:R-:W-:Y:S05]  /*df60*/  @!P2 BRA `(.L_x_27) ;  /* 0xfffffffc00eca947 */ /* 0x004fea000383ffff */
[----:B------:R-:W-:Y:S05]  /*df70*/  BRA `(.L_x_127) ;  /* 0xffffff6400f07947 */ /* 0x000fea000383ffff */
.L_x_31:
[----:B-1----:R-:W-:-:S04]  /*df80*/  IMAD.U32 R8, RZ, RZ, UR6 ;  /* 0x00000006ff087e24 */ /* 0x002fc8000f8e00ff */
[----:B------:R1:W2:Y:S03]  /*df90*/  SYNCS.PHASECHK.TRANS64.TRYWAIT P2, [R8+URZ+0x14200], R9 ;  /* 0x01420009080075a7 */ /* 0x0002a6000804017f */
[----:B--2---:R-:W-:Y:S05]  /*dfa0*/  @!P2 NANOSLEEP.SYNCS 0x989680 ;  /* 0x009896800000a95d */ /* 0x004fea0003900000 */
[----:B------:R-:W2:Y:S02]  /*dfb0*/  @!P2 SYNCS.PHASECHK.TRANS64 P2, [R8+URZ+0x14200], R9 ;  /* 0x014200090800a5a7 */ /* 0x000ea4000804007f */
[----:B--2---:R-:W-:Y:S05]  /*dfc0*/  @!P2 BRA `(.L_x_31) ;  /* 0xfffffffc00eca947 */ /* 0x004fea000383ffff */
[----:B------:R-:W-:Y:S05]  /*dfd0*/  BRA `(.L_x_30) ;  /* 0xffffff8800947947 */ /* 0x000fea000383ffff */
.L_x_39:
[----:B-1----:R-:W-:-:S04]  /*dfe0*/  MOV R11, UR6 ;  /* 0x00000006000b7c02 */ /* 0x002fc80008000f00 */
[----:B------:R1:W2:Y:S03]  /*dff0*/  SYNCS.PHASECHK.TRANS64.TRYWAIT P2, [R11+URZ+0x14200], R4 ;  /* 0x014200040b0075a7 */ /* 0x0002a6000804017f */
[----:B--2---:R-:W-:Y:S05]  /*e000*/  @!P2 NANOSLEEP.SYNCS 0x989680 ;  /* 0x009896800000a95d */ /* 0x004fea0003900000 */
[----:B------:R-:W2:Y:S02]  /*e010*/  @!P2 SYNCS.PHASECHK.TRANS64 P2, [R11+URZ+0x14200], R4 ;  /* 0x014200040b00a5a7 */ /* 0x000ea4000804007f */
[----:B--2---:R-:W-:Y:S05]  /*e020*/  @!P2 BRA `(.L_x_39) ;  /* 0xfffffffc00eca947 */ /* 0x004fea000383ffff */
[----:B------:R-:W-:Y:S05]  /*e030*/  BRA `(.L_x_128) ;  /* 0xffffff9400587947 */ /* 0x000fea000383ffff */
.L_x_43:
[----:B-1----:R-:W-:-:S04]  /*e040*/  IMAD.U32 R8, RZ, RZ, UR6 ;  /* 0x00000006ff087e24 */ /* 0x002fc8000f8e00ff */
[----:B------:R1:W2:Y:S03]  /*e050*/  SYNCS.PHASECHK.TRANS64.TRYWAIT P2, [R8+URZ+0x14200], R79 ;  /* 0x0142004f080075a7 */ /* 0x0002a6000804017f */
[----:B--2---:R-:W-:Y:S05]  /*e060*/  @!P2 NANOSLEEP.SYNCS 0x989680 ;  /* 0x009896800000a95d */ /* 0x004fea0003900000 */
[----:B------:R-:W2:Y:S02]  /*e070*/  @!P2 SYNCS.PHASECHK.TRANS64 P2, [R8+URZ+0x14200], R79 ;  /* 0x0142004f0800a5a7 */ /* 0x000ea4000804007f */
[----:B--2---:R-:W-:Y:S05]  /*e080*/  @!P2 BRA `(.L_x_43) ;  /* 0xfffffffc00eca947 */ /* 0x004fea000383ffff */
[----:B------:R-:W-:Y:S05]  /*e090*/  BRA `(.L_x_42) ;  /* 0xffffffc000287947 */ /* 0x000fea000383ffff */
.L_x_63:
[----:B-1----:R-:W-:-:S04]  /*e0a0*/  MOV R3, UR16 ;  /* 0x0000001000037c02 */ /* 0x002fc80008000f00 */
[----:B------:R1:W2:Y:S03]  /*e0b0*/  SYNCS.PHASECHK.TRANS64.TRYWAIT P1, [R3+URZ+0x8], R0 ;  /* 0x00000800030075a7 */ /* 0x0002a6000802017f */
[----:B--2---:R-:W-:Y:S05]  /*e0c0*/  @!P1 NANOSLEEP.SYNCS 0x989680 ;  /* 0x009896800000995d */ /* 0x004fea0003900000 */
[----:B------:R-:W2:Y:S02]  /*e0d0*/  @!P1 SYNCS.PHASECHK.TRANS64 P1, [R3+URZ+0x8], R0 ;  /* 0x00000800030095a7 */ /* 0x000ea4000802007f */
[----:B--2---:R-:W-:Y:S05]  /*e0e0*/  @!P1 BRA `(.L_x_63) ;  /* 0xfffffffc00ec9947 */ /* 0x004fea000383ffff */
[----:B------:R-:W-:Y:S05]  /*e0f0*/  BRA `(.L_x_129) ;  /* 0xffffffd0008c7947 */ /* 0x000fea000383ffff */
.L_x_80:
[----:B------:R-:W-:Y:S01]  /*e100*/  BSSY B1, `(.L_x_130) ;  /* 0x0000006000017945 */ /* 0x000fe20003800000 */
[----:B------:R-:W-:-:S07]  /*e110*/  IMAD.MOV.U32 R15, RZ, RZ, -0x1 ;  /* 0xffffffffff0f7424 */ /* 0x000fce00078e00ff */
[----:B------:R-:W-:Y:S05]  /*e120*/  WARPSYNC.COLLECTIVE R15, `(.L_x_131) ;  /* 0x000000000f0c7348 */ /* 0x000fea0003c00000 */
[----:B------:R-:W-:Y:S02]  /*e130*/  ELECT P6, UR62, PT ;  /* 0x00000000003e782f */ /* 0x000fe400038c0000 */
[----:B------:R-:W-:Y:S01]  /*e140*/  MOV R14, UR62 ;  /* 0x0000003e000e7c02 */ /* 0x000fe20008000f00 */
[----:B------:R-:W-:Y:S10]  /*e150*/  ENDCOLLECTIVE ;  /* 0x000000000000791b */ /* 0x000ff40003800000 */
.L_x_131:
[----:B------:R-:W-:Y:S05]  /*e160*/  BSYNC B1 ;  /* 0x0000000000017941 */ /* 0x000fea0003800000 */
.L_x_130:
[----:B------:R-:W-:Y:S05]  /*e170*/  BRA `(.L_x_132) ;  /* 0xffffffe000d07947 */ /* 0x000fea000383ffff */
.L_x_83:
[----:B-1----:R1:W2:Y:S02]  /*e180*/  SYNCS.PHASECHK.TRANS64.TRYWAIT P2, [R7+URZ+0x14260], R6 ;  /* 0x01426006070075a7 */ /* 0x0022a4000804017f */
[----:B--2---:R-:W-:Y:S05]  /*e190*/  @!P2 NANOSLEEP.SYNCS 0x989680 ;  /* 0x009896800000a95d */ /* 0x004fea0003900000 */
[----:B------:R-:W2:Y:S02]  /*e1a0*/  @!P2 SYNCS.PHASECHK.TRANS64 P2, [R7+URZ+0x14260], R6 ;  /* 0x014260060700a5a7 */ /* 0x000ea4000804007f */
[----:B--2---:R-:W-:Y:S05]  /*e1b0*/  @!P2 BRA `(.L_x_83) ;  /* 0xfffffffc00f0a947 */ /* 0x004fea000383ffff */
[----:B------:R-:W-:Y:S05]  /*e1c0*/  BRA `(.L_x_133) ;  /* 0xffffffe000f07947 */ /* 0x000fea000383ffff */
.L_x_88:
[----:B-1----:R1:W2:Y:S02]  /*e1d0*/  SYNCS.PHASECHK.TRANS64.TRYWAIT P2, [R7+URZ+0x142b0], R4 ;  /* 0x0142b004070075a7 */ /* 0x0022a4000804017f */
[----:B--2---:R-:W-:Y:S05]  /*e1e0*/  @!P2 NANOSLEEP.SYNCS 0x989680 ;  /* 0x009896800000a95d */ /* 0x004fea0003900000 */
[----:B------:R-:W2:Y:S02]  /*e1f0*/  @!P2 SYNCS.PHASECHK.TRANS64 P2, [R7+URZ+0x142b0], R4 ;  /* 0x0142b0040700a5a7 */ /* 0x000ea4000804007f */
[----:B--2---:R-:W-:Y:S05]  /*e200*/  @!P2 BRA `(.L_x_88) ;  /* 0xfffffffc00f0a947 */ /* 0x004fea000383ffff */
[----:B------:R-:W-:Y:S05]  /*e210*/  BRA `(.L_x_87) ;  /* 0xffffffe400a87947 */ /* 0x000fea000383ffff */
.L_x_91:
[----:B-1----:R1:W2:Y:S02]  /*e220*/  SYNCS.PHASECHK.TRANS64.TRYWAIT P2, [R4+URZ+0x14260], R9 ;  /* 0x01426009040075a7 */ /* 0x0022a4000804017f */
[----:B--2---:R-:W-:Y:S05]  /*e230*/  @!P2 NANOSLEEP.SYNCS 0x989680 ;  /* 0x009896800000a95d */ /* 0x004fea0003900000 */
[----:B------:R-:W2:Y:S02]  /*e240*/  @!P2 SYNCS.PHASECHK.TRANS64 P2, [R4+URZ+0x14260], R9 ;  /* 0x014260090400a5a7 */ /* 0x000ea4000804007f */
[----:B--2---:R-:W-:Y:S05]  /*e250*/  @!P2 BRA `(.L_x_91) ;  /* 0xfffffffc00f0a947 */ /* 0x004fea000383ffff */
[----:B------:R-:W-:Y:S05]  /*e260*/  BRA `(.L_x_134) ;  /* 0xffffffe400bc7947 */ /* 0x000fea000383ffff */
.L_x_96:
[----:B------:R-:W-:Y:S01]  /*e270*/  BSSY B1, `(.L_x_135) ;  /* 0x0000006000017945 */ /* 0x000fe20003800000 */
[----:B------:R-:W-:-:S07]  /*e280*/  MOV R15, 0xffffffff ;  /* 0xffffffff000f7802 */ /* 0x000fce0000000f00 */
[----:B------:R-:W-:Y:S05]  /*e290*/  WARPSYNC.COLLECTIVE R15, `(.L_x_136) ;  /* 0x000000000f0c7348 */ /* 0x000fea0003c00000 */
[----:B------:R-:W-:Y:S02]  /*e2a0*/  ELECT P6, UR62, PT ;  /* 0x00000000003e782f */ /* 0x000fe400038c0000 */
[----:B------:R-:W-:Y:S01]  /*e2b0*/  MOV R14, UR62 ;  /* 0x0000003e000e7c02 */ /* 0x000fe20008000f00 */
[----:B------:R-:W-:Y:S10]  /*e2c0*/  ENDCOLLECTIVE ;  /* 0x000000000000791b */ /* 0x000ff40003800000 */
.L_x_136:
[----:B------:R-:W-:Y:S05]  /*e2d0*/  BSYNC B1 ;  /* 0x0000000000017941 */ /* 0x000fea0003800000 */
.L_x_135:
[----:B------:R-:W-:Y:S05]  /*e2e0*/  BRA `(.L_x_137) ;  /* 0xffffffe800f47947 */ /* 0x000fea000383ffff */
.L_x_99:
[----:B-1----:R1:W2:Y:S02]  /*e2f0*/  SYNCS.PHASECHK.TRANS64.TRYWAIT P4, [R8+URZ+0x14228], R7 ;  /* 0x01422807080075a7 */ /* 0x0022a4000808017f */
[----:B--2---:R-:W-:Y:S05]  /*e300*/  @!P4 NANOSLEEP.SYNCS 0x989680 ;  /* 0x009896800000c95d */ /* 0x004fea0003900000 */
[----:B------:R-:W2:Y:S02]  /*e310*/  @!P4 SYNCS.PHASECHK.TRANS64 P4, [R8+URZ+0x14228], R7 ;  /* 0x014228070800c5a7 */ /* 0x000ea4000808007f */
[----:B--2---:R-:W-:Y:S05]  /*e320*/  @!P4 BRA `(.L_x_99) ;  /* 0xfffffffc00f0c947 */ /* 0x004fea000383ffff */
[----:B------:R-:W-:Y:S05]  /*e330*/  BRA `(.L_x_138) ;  /* 0xffffffec000c7947 */ /* 0x000fea000383ffff */
.L_x_104:
[----:B-1----:R1:W2:Y:S02]  /*e340*/  SYNCS.PHASECHK.TRANS64.TRYWAIT P4, [R4+URZ+0x142b0], R7 ;  /* 0x0142b007040075a7 */ /* 0x0022a4000808017f */
[----:B--2---:R-:W-:Y:S05]  /*e350*/  @!P4 NANOSLEEP.SYNCS 0x989680 ;  /* 0x009896800000c95d */ /* 0x004fea0003900000 */
[----:B------:R-:W2:Y:S02]  /*e360*/  @!P4 SYNCS.PHASECHK.TRANS64 P4, [R4+URZ+0x142b0], R7 ;  /* 0x0142b0070400c5a7 */ /* 0x000ea4000808007f */
[----:B--2---:R-:W-:Y:S05]  /*e370*/  @!P4 BRA `(.L_x_104) ;  /* 0xfffffffc00f0c947 */ /* 0x004fea000383ffff */
[----:B------:R-:W-:Y:S05]  /*e380*/  BRA `(.L_x_103) ;  /* 0xffffffec00c47947 */ /* 0x000fea000383ffff */
.L_x_107:
[----:B-1----:R1:W2:Y:S02]  /*e390*/  SYNCS.PHASECHK.TRANS64.TRYWAIT P3, [R7+URZ+0x14228], R8 ;  /* 0x01422808070075a7 */ /* 0x0022a4000806017f */
[----:B--2---:R-:W-:Y:S05]  /*e3a0*/  @!P3 NANOSLEEP.SYNCS 0x989680 ;  /* 0x009896800000b95d */ /* 0x004fea0003900000 */
[----:B------:R-:W2:Y:S02]  /*e3b0*/  @!P3 SYNCS.PHASECHK.TRANS64 P3, [R7+URZ+0x14228], R8 ;  /* 0x014228080700b5a7 */ /* 0x000ea4000806007f */
[----:B--2---:R-:W-:Y:S05]  /*e3c0*/  @!P3 BRA `(.L_x_107) ;  /* 0xfffffffc00f0b947 */ /* 0x004fea000383ffff */
[----:B------:R-:W-:Y:S05]  /*e3d0*/  BRA `(.L_x_139) ;  /* 0xffffffec00dc7947 */ /* 0x000fea000383ffff */
.L_x_113:
[----:B-1----:R1:W2:Y:S02]  /*e3e0*/  SYNCS.PHASECHK.TRANS64.TRYWAIT P3, [R7+URZ+0x14228], R8 ;  /* 0x01422808070075a7 */ /* 0x0022a4000806017f */
[----:B--2---:R-:W-:Y:S05]  /*e3f0*/  @!P3 NANOSLEEP.SYNCS 0x989680 ;  /* 0x009896800000b95d */ /* 0x004fea0003900000 */
[----:B------:R-:W2:Y:S02]  /*e400*/  @!P3 SYNCS.PHASECHK.TRANS64 P3, [R7+URZ+0x14228], R8 ;  /* 0x014228080700b5a7 */ /* 0x000ea4000806007f */
[----:B--2---:R-:W-:Y:S05]  /*e410*/  @!P3 BRA `(.L_x_113) ;  /* 0xfffffffc00f0b947 */ /* 0x004fea000383ffff */
[----:B------:R-:W-:Y:S05]  /*e420*/  BRA `(.L_x_140) ;  /* 0xfffffff000b47947 */ /* 0x000fea000383ffff */
.L_x_118:
[----:B-1----:R1:W2:Y:S02]  /*e430*/  SYNCS.PHASECHK.TRANS64.TRYWAIT P3, [R7+URZ+0x14228], R8 ;  /* 0x01422808070075a7 */ /* 0x0022a4000806017f */
[----:B--2---:R-:W-:Y:S05]  /*e440*/  @!P3 NANOSLEEP.SYNCS 0x989680 ;  /* 0x009896800000b95d */ /* 0x004fea0003900000 */
[----:B------:R-:W2:Y:S02]  /*e450*/  @!P3 SYNCS.PHASECHK.TRANS64 P3, [R7+URZ+0x14228], R8 ;  /* 0x014228080700b5a7 */ /* 0x000ea4000806007f */
[----:B--2---:R-:W-:Y:S05]  /*e460*/  @!P3 BRA `(.L_x_118) ;  /* 0xfffffffc00f0b947 */ /* 0x004fea000383ffff */
[----:B------:R-:W-:Y:S05]  /*e470*/  BRA `(.L_x_141) ;  /* 0xfffffff400707947 */ /* 0x000fea000383ffff */
        .weak           $__internal_0_$__cuda_sm20_rcp_rn_f32_slowpath
        .type           $__internal_0_$__cuda_sm20_rcp_rn_f32_slowpath,@function
        .size           $__internal_0_$__cuda_sm20_rcp_rn_f32_slowpath,(.L_x_147 - $__internal_0_$__cuda_sm20_rcp_rn_f32_slowpath)
$__internal_0_$__cuda_sm20_rcp_rn_f32_slowpath:
[----:B------:R-:W-:Y:S01]  /*e480*/  IMAD.SHL.U32 R0, R3, 0x2, RZ ;  /* 0x0000000203007824 */ /* 0x000fe200078e00ff */
[----:B------:R-:W-:Y:S04]  /*e490*/  BSSY B2, `(.L_x_142) ;  /* 0x0000030000027945 */ /* 0x000fe80003800000 */
[----:B------:R-:W-:-:S04]  /*e4a0*/  SHF.R.U32.HI R21, RZ, 0x18, R0 ;  /* 0x00000018ff157819 */ /* 0x000fc80000011600 */
[----:B------:R-:W-:-:S13]  /*e4b0*/  ISETP.NE.U32.AND P0, PT, R21, RZ, PT ;  /* 0x000000ff1500720c */ /* 0x000fda0003f05070 */
[----:B------:R-:W-:Y:S05]  /*e4c0*/  @P0 BRA `(.L_x_143) ;  /* 0x0000000000280947 */ /* 0x000fea0003800000 */
[----:B------:R-:W-:-:S04]  /*e4d0*/  SHF.L.U32 R0, R3, 0x1, RZ ;  /* 0x0000000103007819 */ /* 0x000fc800000006ff */
[----:B------:R-:W-:-:S13]  /*e4e0*/  ISETP.NE.AND P0, PT, R0, RZ, PT ;  /* 0x000000ff0000720c */ /* 0x000fda0003f05270 */
[----:B------:R-:W-:Y:S01]  /*e4f0*/  @P0 FFMA R9, R3, 1.84467440737095516160e+19, RZ ;  /* 0x5f80000003090823 */ /* 0x000fe200000000ff */
[----:B------:R-:W-:Y:S08]  /*e500*/  @!P0 MUFU.RCP R8, R3 ;  /* 0x0000000300088308 */ /* 0x000ff00000001000 */
[----:B------:R-:W1:Y:S02]  /*e510*/  @P0 MUFU.RCP R0, R9 ;  /* 0x0000000900000308 */ /* 0x000e640000001000 */
[----:B-1----:R-:W-:-:S04]  /*e520*/  @P0 FFMA R12, R9, R0, -1 ;  /* 0xbf800000090c0423 */ /* 0x002fc80000000000 */
[----:B------:R-:W-:-:S04]  /*e530*/  @P0 FADD.FTZ R13, -R12, -RZ ;  /* 0x800000ff0c0d0221 */ /* 0x000fc80000010100 */
[----:B------:R-:W-:-:S04]  /*e540*/  @P0 FFMA R0, R0, R13, R0 ;  /* 0x0000000d00000223 */ /* 0x000fc80000000000 */
[----:B------:R-:W-:Y:S01]  /*e550*/  @P0 FFMA R8, R0, 1.84467440737095516160e+19, RZ ;  /* 0x5f80000000080823 */ /* 0x000fe200000000ff */
[----:B------:R-:W-:Y:S06]  /*e560*/  BRA `(.L_x_144) ;  /* 0x0000000000887947 */ /* 0x000fec0003800000 */
.L_x_143:
[----:B------:R-:W-:-:S05]  /*e570*/  VIADD R24, R21, 0xffffff03 ;  /* 0xffffff0315187836 */ /* 0x000fca0000000000 */
[----:B------:R-:W-:-:S13]  /*e580*/  ISETP.GT.U32.AND P0, PT, R24, 0x1, PT ;  /* 0x000000011800780c */ /* 0x000fda0003f04070 */
[----:B------:R-:W-:Y:S05]  /*e590*/  @P0 BRA `(.L_x_145) ;  /* 0x0000000000780947 */ /* 0x000fea0003800000 */
[----:B------:R-:W-:Y:S02]  /*e5a0*/  LOP3.LUT R0, R3, 0x7fffff, RZ, 0xc0, !PT ;  /* 0x007fffff03007812 */ /* 0x000fe400078ec0ff */
[----:B------:R-:W-:Y:S02]  /*e5b0*/  MOV R13, 0x3 ;  /* 0x00000003000d7802 */ /* 0x000fe40000000f00 */
[----:B------:R-:W-:Y:S02]  /*e5c0*/  LOP3.LUT R0, R0, 0x3f800000, RZ, 0xfc, !PT ;  /* 0x3f80000000007812 */ /* 0x000fe400078efcff */
[----:B------:R-:W-:Y:S02]  /*e5d0*/  SHF.L.U32 R13, R13, R24, RZ ;  /* 0x000000180d0d7219 */ /* 0x000fe400000006ff */
[----:B------:R-:W1:Y:S02]  /*e5e0*/  MUFU.RCP R9, R0 ;  /* 0x0000000000097308 */ /* 0x000e640000001000 */
[----:B-1----:R-:W-:-:S04]  /*e5f0*/  FFMA R8, R0, R9, -1 ;  /* 0xbf80000000087423 */ /* 0x002fc80000000009 */
[----:B------:R-:W-:-:S04]  /*e600*/  FADD.FTZ R8, -R8, -RZ ;  /* 0x800000ff08087221 */ /* 0x000fc80000010100 */
[CCC-:B------:R-:W-:Y:S01]  /*e610*/  FFMA.RM R12, R9.reuse, R8.reuse, R9.reuse ;  /* 0x00000008090c7223 */ /* 0x1c0fe20000004009 */
[----:B------:R-:W-:-:S04]  /*e620*/  FFMA.RP R9, R9, R8, R9 ;  /* 0x0000000809097223 */ /* 0x000fc80000008009 */
[C---:B------:R-:W-:Y:S02]  /*e630*/  LOP3.LUT R8, R12.reuse, 0x7fffff, RZ, 0xc0, !PT ;  /* 0x007fffff0c087812 */ /* 0x040fe400078ec0ff */
[----:B------:R-:W-:Y:S02]  /*e640*/  FSETP.NEU.FTZ.AND P0, PT, R12, R9, PT ;  /* 0x000000090c00720b */ /* 0x000fe40003f1d000 */
[----:B------:R-:W-:Y:S02]  /*e650*/  LOP3.LUT R8, R8, 0x800000, RZ, 0xfc, !PT ;  /* 0x0080000008087812 */ /* 0x000fe400078efcff */
[----:B------:R-:W-:Y:S02]  /*e660*/  SEL R9, RZ, 0xffffffff, !P0 ;  /* 0xffffffffff097807 */ /* 0x000fe40004000000 */
[----:B------:R-:W-:-:S03]  /*e670*/  LOP3.LUT R13, R13, R8, RZ, 0xc0, !PT ;  /* 0x000000080d0d7212 */ /* 0x000fc600078ec0ff */
[----:B------:R-:W-:Y:S01]  /*e680*/  IMAD.MOV R9, RZ, RZ, -R9 ;  /* 0x000000ffff097224 */ /* 0x000fe200078e0a09 */
[----:B------:R-:W-:-:S04]  /*e690*/  SHF.R.U32.HI R13, RZ, R24, R13 ;  /* 0x00000018ff0d7219 */ /* 0x000fc8000001160d */
[--C-:B------:R-:W-:Y:S01]  /*e6a0*/  LOP3.LUT P1, RZ, R9, R24, R8.reuse, 0xf8, !PT ;  /* 0x0000001809ff7212 */ /* 0x100fe2000782f808 */
[----:B------:R-:W-:Y:S01]  /*e6b0*/  VIADD R9, R21, 0xffffff04 ;  /* 0xffffff0415097836 */ /* 0x000fe20000000000 */
[C---:B------:R-:W-:Y:S02]  /*e6c0*/  LOP3.LUT P0, RZ, R13.reuse, 0x1, RZ, 0xc0, !PT ;  /* 0x000000010dff7812 */ /* 0x040fe4000780c0ff */
[----:B------:R-:W-:Y:S02]  /*e6d0*/  LOP3.LUT P2, RZ, R13, 0x2, RZ, 0xc0, !PT ;  /* 0x000000020dff7812 */ /* 0x000fe4000784c0ff */
[----:B------:R-:W-:Y:S02]  /*e6e0*/  SHF.R.U32.HI R8, RZ, R9, R8 ;  /* 0x00000009ff087219 */ /* 0x000fe40000011608 */
[----:B------:R-:W-:Y:S02]  /*e6f0*/  PLOP3.LUT P0, PT, P0, P1, P2, 0xe0, 0x0 ;  /* 0x000000000000781c */ /* 0x000fe40000703c20 */
[----:B------:R-:W-:-:S02]  /*e700*/  LOP3.LUT P1, RZ, R3, 0x7fffff, RZ, 0xc0, !PT ;  /* 0x007fffff03ff7812 */ /* 0x000fc4000782c0ff */
[----:B------:R-:W-:-:S04]  /*e710*/  SEL R0, RZ, 0x1, !P0 ;  /* 0x00000001ff007807 */ /* 0x000fc80004000000 */
[----:B------:R-:W-:-:S04]  /*e720*/  IADD3 R0, -R0, RZ, RZ ;  /* 0x000000ff00007210 */ /* 0x000fc80007ffe1ff */
[----:B------:R-:W-:-:S13]  /*e730*/  ISETP.GE.AND P0, PT, R0, RZ, PT ;  /* 0x000000ff0000720c */ /* 0x000fda0003f06270 */
[----:B------:R-:W-:-:S05]  /*e740*/  @!P0 IADD3 R8, R8, 0x1, RZ ;  /* 0x0000000108088810 */ /* 0x000fca0007ffe0ff */
[----:B------:R-:W-:-:S05]  /*e750*/  @!P1 IMAD.SHL.U32 R8, R8, 0x2, RZ ;  /* 0x0000000208089824 */ /* 0x000fca00078e00ff */
[----:B------:R-:W-:Y:S01]  /*e760*/  LOP3.LUT R8, R8, 0x80000000, R3, 0xf8, !PT ;  /* 0x8000000008087812 */ /* 0x000fe200078ef803 */
[----:B------:R-:W-:Y:S06]  /*e770*/  BRA `(.L_x_144) ;  /* 0x0000000000047947 */ /* 0x000fec0003800000 */
.L_x_145:
[----:B------:R1:W2:Y:S02]  /*e780*/  MUFU.RCP R8, R3 ;  /* 0x0000000300087308 */ /* 0x0002a40000001000 */
.L_x_144:
[----:B------:R-:W-:Y:S05]  /*e790*/  BSYNC B2 ;  /* 0x0000000000027941 */ /* 0x000fea0003800000 */
.L_x_142:
[----:B--2---:R-:W-:Y:S01]  /*e7a0*/  MOV R0, R8 ;  /* 0x0000000800007202 */ /* 0x004fe20000000f00 */
[----:B------:R-:W-:Y:S01]  /*e7b0*/  IMAD.MOV.U32 R8, RZ, RZ, R14 ;  /* 0x000000ffff087224 */ /* 0x000fe200078e000e */
[----:B------:R-:W-:-:S04]  /*e7c0*/  MOV R9, 0x0 ;  /* 0x0000000000097802 */ /* 0x000fc80000000f00 */
[----:B-1----:R-:W-:Y:S05]  /*e7d0*/  RET.REL.NODEC R8 `(_ZN7cutlass13device_kernelINS_4fmha6kernel28FmhaKernelTmaWarpSpecializedINS1_10collective30FmhaMainloopTmaWarpSpecializedINS_6half_tEffN4cute5tupleIJNS7_1CILi128EEESA_NS9_ILi48EEEEEENS8_IJiNS9_ILi1EEENS8_IJiiEEEEEESF_SF_NS4_14ResidualFusionEJNS2_6OptionILNS2_3TagE0ENS9_ILb1EEEEENSH_ILSI_2ESJ_EEEEENS4_15FmhaFwdEpilogueIS6_fNS8_IJNS9_ILi64EEESB_SA_EEEEENS2_23PersistentTileSchedulerEJSK_SL_EEEEEvNT_6ParamsE) ;  /* 0xffffff1808087950 */ /* 0x002fea0003c3ffff */
.L_x_146:
[----:B------:R-:W-:-:S00]  /*e7e0*/  BRA `(.L_x_146) ;  /* 0xfffffffc00fc7947 */ /* 0x000fc0000383ffff */
[----:B------:R-:W-:-:S00]  /*e7f0*/  NOP ;  /* 0x0000000000007918 */ /* 0x000fc00000000000 */
        /* <DEDUP_REMOVED lines=8> */
.L_x_147:


//--------------------- .nv.global.init           --------------------------
	.section	.nv.global.init,"aw",@progbits
.nv.global.init:
	.type		$str$24,@object
	.size		$str$24,($str$25 - $str$24)
$str$24:
        /*0000*/ 	.byte	0x28, 0x61, 0x64, 0x64, 0x72, 0x65, 0x73, 0x73, 0x20, 0x26, 0x20, 0x6d, 0x61, 0x73, 0x6b, 0x29
        /*0010*/ 	.byte	0x20, 0x3d, 0x3d, 0x20, 0x30, 0x00
	.type		$str$25,@object
	.size		$str$25,(__unnamed_1 - $str$25)
$str$25:
        /*0016*/ 	.byte	0x2f, 0x74, 0x6d, 0x70, 0x2f, 0x63, 0x75, 0x74, 0x6c, 0x61, 0x73, 0x73, 0x5f, 0x73, 0x77, 0x65
        /*0026*/ 	.byte	0x65, 0x70, 0x5f, 0x73, 0x72, 0x63, 0x2f, 0x69, 0x6e, 0x63, 0x6c, 0x75, 0x64, 0x65, 0x2f, 0x63
        /*0036*/ 	.byte	0x75, 0x74, 0x65, 0x2f, 0x70, 0x6f, 0x69, 0x6e, 0x74, 0x65, 0x72, 0x5f, 0x66, 0x6c, 0x61, 0x67
        /*0046*/ 	.byte	0x67, 0x65, 0x64, 0x2e, 0x68, 0x70, 0x70, 0x00
	.type		__unnamed_1,@object
	.size		__unnamed_1,(__unnamed_2 - __unnamed_1)
__unnamed_1:
        /*004e*/ 	.byte	0x61, 0x75, 0x74, 0x6f, 0x20, 0x63, 0x75, 0x74, 0x65, 0x3a, 0x3a, 0x61, 0x73, 0x5f, 0x70, 0x6f
        /* <DEDUP_REMOVED lines=27> */
        /*020e*/ 	.byte	0x3e, 0x3e, 0x3e, 0x3e, 0x3e, 0x5d, 0x00
	.type		__unnamed_2,@object
	.size		__unnamed_2,(.L_1 - __unnamed_2)
__unnamed_2:
        /* <DEDUP_REMOVED lines=29> */
.L_1:


//--------------------- .nv.shared._ZN7cutlass13device_kernelINS_4fmha6kernel28FmhaKernelTmaWarpSpecializedINS1_10collective30FmhaMainloopTmaWarpSpecializedINS_6half_tEffN4cute5tupleIJNS7_1CILi128EEESA_NS9_ILi48EEEEEENS8_IJiNS9_ILi1EEENS8_IJiiEEEEEESF_SF_NS4_14ResidualFusionEJNS2_6OptionILNS2_3TagE0ENS9_ILb1EEEEENSH_ILSI_2ESJ_EEEEENS4_15FmhaFwdEpilogueIS6_fNS8_IJNS9_ILi64EEESB_SA_EEEEENS2_23PersistentTileSchedulerEJSK_SL_EEEEEvNT_6ParamsE --------------------------
	.section	.nv.shared._ZN7cutlass13device_kernelINS_4fmha6kernel28FmhaKernelTmaWarpSpecializedINS1_10collective30FmhaMainloopTmaWarpSpecializedINS_6half_tEffN4cute5tupleIJNS7_1CILi128EEESA_NS9_ILi48EEEEEENS8_IJiNS9_ILi1EEENS8_IJiiEEEEEESF_SF_NS4_14ResidualFusionEJNS2_6OptionILNS2_3TagE0ENS9_ILb1EEEEENSH_ILSI_2ESJ_EEEEENS4_15FmhaFwdEpilogueIS6_fNS8_IJNS9_ILi64EEESB_SA_EEEEENS2_23PersistentTileSchedulerEJSK_SL_EEEEEvNT_6ParamsE,"aw",@nobits
	.sectionflags	@""
	.align	16
	.zero		1024


//--------------------- .nv.shared.reserved.0     --------------------------
	.section	.nv.shared.reserved.0,"aw",@nobits
	.weak		__nv_reservedSMEM_offset_0_alias
	.size		__nv_reservedSMEM_offset_0_alias, 0, 0
	.other		__nv_reservedSMEM_offset_0_alias,@"STO_CUDA_RESERVED_SHARED STV_DEFAULT"
__nv_reservedSMEM_offset_0_alias:
	.zero		0


//--------------------- .nv.global                --------------------------
	.section	.nv.global,"aw",@nobits
.nv.global:
	.type		_ZN39_INTERNAL_41e6ce0d_4_k_cu_0f73c9e0_34584cute1_E,@object
	.size		_ZN39_INTERNAL_41e6ce0d_4_k_cu_0f73c9e0_34584cute1_E,(_ZN39_INTERNAL_41e6ce0d_4_k_cu_0f73c9e0_34584cuda3std3__45__cpo6cbeginE - _ZN39_INTERNAL_41e6ce0d_4_k_cu_0f73c9e0_34584cute1_E)
_ZN39_INTERNAL_41e6ce0d_4_k_cu_0f73c9e0_34584cute1_E:
	.zero		1
	.type		_ZN39_INTERNAL_41e6ce0d_4_k_cu_0f73c9e0_34584cuda3std3__45__cpo6cbeginE,@object
	.size		_ZN39_INTERNAL_41e6ce0d_4_k_cu_0f73c9e0_34584cuda3std3__45__cpo6cbeginE,(_ZN39_INTERNAL_41e6ce0d_4_k_cu_0f73c9e0_34584cuda3std3__48in_placeE - _ZN39_INTERNAL_41e6ce0d_4_k_cu_0f73c9e0_34584cuda3std3__45__cpo6cbeginE)
_ZN39_INTERNAL_41e6ce0d_4_k_cu_0f73c9e0_34584cuda3std3__45__cpo6cbeginE:
	.zero		1
	.type		_ZN39_INTERNAL_41e6ce0d_4_k_cu_0f73c9e0_34584cuda3std3__48in_placeE,@object
	.size		_ZN39_INTERNAL_41e6ce0d_4_k_cu_0f73c9e0_34584cuda3std3__48in_placeE,(_ZN39_INTERNAL_41e6ce0d_4_k_cu_0f73c9e0_34584cuda3std6ranges3__45__cpo9iter_moveE - _ZN39_INTERNAL_41e6ce0d_4_k_cu_0f73c9e0_34584cuda3std3__48in_placeE)
_ZN39_INTERNAL_41e6ce0d_4_k_cu_0f73c9e0_34584cuda3std3__48in_placeE:
	.zero		1
	.type		_ZN39_INTERNAL_41e6ce0d_4_k_cu_0f73c9e0_34584cuda3std6ranges3__45__cpo9iter_moveE,@object
	.size		_ZN39_INTERNAL_41e6ce0d_4_k_cu_0f73c9e0_34584cuda3std6ranges3__45__cpo9iter_moveE,(_ZN39_INTERNAL_41e6ce0d_4_k_cu_0f73c9e0_34584cuda3std3__45__cpo5beginE - _ZN39_INTERNAL_41e6ce0d_4_k_cu_0f73c9e0_34584cuda3std6ranges3__45__cpo9iter_moveE)
_ZN39_INTERNAL_41e6ce0d_4_k_cu_0f73c9e0_34584cuda3std6ranges3__45__cpo9iter_moveE:
	.zero		1
	.type		_ZN39_INTERNAL_41e6ce0d_4_k_cu_0f73c9e0_34584cuda3std3__45__cpo5beginE,@object
	.size		_ZN39_INTERNAL_41e6ce0d_4_k_cu_0f73c9e0_34584cuda3std3__45__cpo5beginE,(_ZN39_INTERNAL_41e6ce0d_4_k_cu_0f73c9e0_34584cuda3std3__441_GLOBAL__N__41e6ce0d_4_k_cu_0f73c9e0_34586ignoreE - _ZN39_INTERNAL_41e6ce0d_4_k_cu_0f73c9e0_34584cuda3std3__45__cpo5beginE)
_ZN39_INTERNAL_41e6ce0d_4_k_cu_0f73c9e0_34584cuda3std3__45__cpo5beginE:
	.zero		1
	.type		_ZN39_INTERNAL_41e6ce0d_4_k_cu_0f73c9e0_34584cuda3std3__441_GLOBAL__N__41e6ce0d_4_k_cu_0f73c9e0_34586ignoreE,@object
	.size		_ZN39_INTERNAL_41e6ce0d_4_k_cu_0f73c9e0_34584cuda3std3__441_GLOBAL__N__41e6ce0d_4_k_cu_0f73c9e0_34586ignoreE,(_ZN39_INTERNAL_41e6ce0d_4_k_cu_0f73c9e0_34584cute7productE - _ZN39_INTERNAL_41e6ce0d_4_k_cu_0f73c9e0_34584cuda3std3__441_GLOBAL__N__41e6ce0d_4_k_cu_0f73c9e0_34586ignoreE)
_ZN39_INTERNAL_41e6ce0d_4_k_cu_0f73c9e0_34584cuda3std3__441_GLOBAL__N__41e6ce0d_4_k_cu_0f73c9e0_34586ignoreE:
	.zero		1
	.type		_ZN39_INTERNAL_41e6ce0d_4_k_cu_0f73c9e0_34584cute7productE,@object
	.size		_ZN39_INTERNAL_41e6ce0d_4_k_cu_0f73c9e0_34584cute7productE,(_ZN39_INTERNAL_41e6ce0d_4_k_cu_0f73c9e0_34584cuda3std3__45__cpo3endE - _ZN39_INTERNAL_41e6ce0d_4_k_cu_0f73c9e0_34584cute7productE)
_ZN39_INTERNAL_41e6ce0d_4_k_cu_0f73c9e0_34584cute7productE:
	.zero		1
	.type		_ZN39_INTERNAL_41e6ce0d_4_k_cu_0f73c9e0_34584cuda3std3__45__cpo3endE,@object
	.size		_ZN39_INTERNAL_41e6ce0d_4_k_cu_0f73c9e0_34584cuda3std3__45__cpo3endE,(_ZN39_INTERNAL_41e6ce0d_4_k_cu_0f73c9e0_34584cuda3std3__419piecewise_constructE - _ZN39_INTERNAL_41e6ce0d_4_k_cu_0f73c9e0_34584cuda3std3__45__cpo3endE)
_ZN39_INTERNAL_41e6ce0d_4_k_cu_0f73c9e0_34584cuda3std3__45__cpo3endE:
	.zero		1
	.type		_ZN39_INTERNAL_41e6ce0d_4_k_cu_0f73c9e0_34584cuda3std3__419piecewise_constructE,@object
	.size		_ZN39_INTERNAL_41e6ce0d_4_k_cu_0f73c9e0_34584cuda3std3__419piecewise_constructE,(_ZN39_INTERNAL_41e6ce0d_4_k_cu_0f73c9e0_34584cuda3std3__45__cpo4cendE - _ZN39_INTERNAL_41e6ce0d_4_k_cu_0f73c9e0_34584cuda3std3__419piecewise_constructE)
_ZN39_INTERNAL_41e6ce0d_4_k_cu_0f73c9e0_34584cuda3std3__419piecewise_constructE:
	.zero		1
	.type		_ZN39_INTERNAL_41e6ce0d_4_k_cu_0f73c9e0_34584cuda3std3__45__cpo4cendE,@object
	.size		_ZN39_INTERNAL_41e6ce0d_4_k_cu_0f73c9e0_34584cuda3std3__45__cpo4cendE,(_ZN39_INTERNAL_41e6ce0d_4_k_cu_0f73c9e0_34584cuda3std6ranges3__45__cpo4swapE - _ZN39_INTERNAL_41e6ce0d_4_k_cu_0f73c9e0_34584cuda3std3__45__cpo4cendE)
_ZN39_INTERNAL_41e6ce0d_4_k_cu_0f73c9e0_34584cuda3std3__45__cpo4cendE:
	.zero		1
	.type		_ZN39_INTERNAL_41e6ce0d_4_k_cu_0f73c9e0_34584cuda3std6ranges3__45__cpo4swapE,@object
	.size		_ZN39_INTERNAL_41e6ce0d_4_k_cu_0f73c9e0_34584cuda3std6ranges3__45__cpo4swapE,(.L_9 - _ZN39_INTERNAL_41e6ce0d_4_k_cu_0f73c9e0_34584cuda3std6ranges3__45__cpo4swapE)
_ZN39_INTERNAL_41e6ce0d_4_k_cu_0f73c9e0_34584cuda3std6ranges3__45__cpo4swapE:
	.zero		1
.L_9:


//--------------------- .nv.constant0._ZN7cutlass13device_kernelINS_4fmha6kernel28FmhaKernelTmaWarpSpecializedINS1_10collective30FmhaMainloopTmaWarpSpecializedINS_6half_tEffN4cute5tupleIJNS7_1CILi128EEESA_NS9_ILi48EEEEEENS8_IJiNS9_ILi1EEENS8_IJiiEEEEEESF_SF_NS4_14ResidualFusionEJNS2_6OptionILNS2_3TagE0ENS9_ILb1EEEEENSH_ILSI_2ESJ_EEEEENS4_15FmhaFwdEpilogueIS6_fNS8_IJNS9_ILi64EEESB_SA_EEEEENS2_23PersistentTileSchedulerEJSK_SL_EEEEEvNT_6ParamsE --------------------------
	.section	.nv.constant0._ZN7cutlass13device_kernelINS_4fmha6kernel28FmhaKernelTmaWarpSpecializedINS1_10collective30FmhaMainloopTmaWarpSpecializedINS_6half_tEffN4cute5tupleIJNS7_1CILi128EEESA_NS9_ILi48EEEEEENS8_IJiNS9_ILi1EEENS8_IJiiEEEEEESF_SF_NS4_14ResidualFusionEJNS2_6OptionILNS2_3TagE0ENS9_ILb1EEEEENSH_ILSI_2ESJ_EEEEENS4_15FmhaFwdEpilogueIS6_fNS8_IJNS9_ILi64EEESB_SA_EEEEENS2_23PersistentTileSchedulerEJSK_SL_EEEEEvNT_6ParamsE,"a",@progbits
	.sectionflags	@""
	.align	4
.nv.constant0._ZN7cutlass13device_kernelINS_4fmha6kernel28FmhaKernelTmaWarpSpecializedINS1_10collective30FmhaMainloopTmaWarpSpecializedINS_6half_tEffN4cute5tupleIJNS7_1CILi128EEESA_NS9_ILi48EEEEEENS8_IJiNS9_ILi1EEENS8_IJiiEEEEEESF_SF_NS4_14ResidualFusionEJNS2_6OptionILNS2_3TagE0ENS9_ILb1EEEEENSH_ILSI_2ESJ_EEEEENS4_15FmhaFwdEpilogueIS6_fNS8_IJNS9_ILi64EEESB_SA_EEEEENS2_23PersistentTileSchedulerEJSK_SL_EEEEEvNT_6ParamsE:
	.zero		2688


//--------------------- SYMBOLS --------------------------

	.type		.nv.reservedSmem.offset0,@object
	.size		.nv.reservedSmem.offset0,0x4
	.type		__assertfail,@function
